//
// Generated by NVIDIA NVVM Compiler
//
// Compiler Build ID: CL-36424714
// Cuda compilation tools, release 13.0, V13.0.88
// Based on NVVM 20.0.0
//

.version 9.0
.target sm_100
.address_size 64

	// .globl	_Z5crackmPiPm

.visible .entry _Z5crackmPiPm(
	.param .u64 _Z5crackmPiPm_param_0,
	.param .u64 .ptr .align 1 _Z5crackmPiPm_param_1,
	.param .u64 .ptr .align 1 _Z5crackmPiPm_param_2
)
.maxntid 256
.minnctapersm 2
{
	.local .align 16 .b8 	__local_depot0[512];
	.reg .b64 	%SP;
	.reg .b64 	%SPL;
	.reg .pred 	%p<38>;
	.reg .b16 	%rs<93>;
	.reg .b32 	%r<154>;
	.reg .b64 	%rd<92>;

	mov.u64 	%SPL, __local_depot0;
	ld.param.u64 	%rd27, [_Z5crackmPiPm_param_0];
	ld.param.u64 	%rd25, [_Z5crackmPiPm_param_1];
	ld.param.u64 	%rd26, [_Z5crackmPiPm_param_2];
	add.u64 	%rd1, %SPL, 0;
	mov.u32 	%r25, %ctaid.x;
	mov.u32 	%r26, %ntid.x;
	mov.u32 	%r27, %tid.x;
	mad.lo.s32 	%r28, %r25, %r26, %r27;
	cvt.u64.u32 	%rd29, %r28;
	add.s64 	%rd2, %rd27, %rd29;
	mov.b32 	%r29, 0;
	st.local.v4.b32 	[%rd1], {%r29, %r29, %r29, %r29};
	st.local.v4.b32 	[%rd1+16], {%r29, %r29, %r29, %r29};
	st.local.v4.b32 	[%rd1+32], {%r29, %r29, %r29, %r29};
	st.local.v4.b32 	[%rd1+48], {%r29, %r29, %r29, %r29};
	st.local.v4.b32 	[%rd1+64], {%r29, %r29, %r29, %r29};
	st.local.v4.b32 	[%rd1+80], {%r29, %r29, %r29, %r29};
	st.local.v4.b32 	[%rd1+96], {%r29, %r29, %r29, %r29};
	st.local.v4.b32 	[%rd1+112], {%r29, %r29, %r29, %r29};
	st.local.v4.b32 	[%rd1+128], {%r29, %r29, %r29, %r29};
	st.local.v4.b32 	[%rd1+144], {%r29, %r29, %r29, %r29};
	st.local.v4.b32 	[%rd1+160], {%r29, %r29, %r29, %r29};
	st.local.v4.b32 	[%rd1+176], {%r29, %r29, %r29, %r29};
	st.local.v4.b32 	[%rd1+192], {%r29, %r29, %r29, %r29};
	st.local.v4.b32 	[%rd1+208], {%r29, %r29, %r29, %r29};
	st.local.v4.b32 	[%rd1+224], {%r29, %r29, %r29, %r29};
	st.local.v4.b32 	[%rd1+240], {%r29, %r29, %r29, %r29};
	st.local.v4.b32 	[%rd1+256], {%r29, %r29, %r29, %r29};
	st.local.v4.b32 	[%rd1+272], {%r29, %r29, %r29, %r29};
	st.local.v4.b32 	[%rd1+288], {%r29, %r29, %r29, %r29};
	st.local.v4.b32 	[%rd1+304], {%r29, %r29, %r29, %r29};
	st.local.v4.b32 	[%rd1+320], {%r29, %r29, %r29, %r29};
	st.local.v4.b32 	[%rd1+336], {%r29, %r29, %r29, %r29};
	st.local.v4.b32 	[%rd1+352], {%r29, %r29, %r29, %r29};
	st.local.v4.b32 	[%rd1+368], {%r29, %r29, %r29, %r29};
	st.local.v4.b32 	[%rd1+384], {%r29, %r29, %r29, %r29};
	st.local.v4.b32 	[%rd1+400], {%r29, %r29, %r29, %r29};
	st.local.v4.b32 	[%rd1+416], {%r29, %r29, %r29, %r29};
	st.local.v4.b32 	[%rd1+432], {%r29, %r29, %r29, %r29};
	st.local.v4.b32 	[%rd1+448], {%r29, %r29, %r29, %r29};
	st.local.v4.b32 	[%rd1+464], {%r29, %r29, %r29, %r29};
	st.local.v4.b32 	[%rd1+480], {%r29, %r29, %r29, %r29};
	st.local.v4.b32 	[%rd1+496], {%r29, %r29, %r29, %r29};
	mov.b16 	%rs84, 0;
	mov.u16 	%rs92, %rs84;
	mov.u64 	%rd91, %rd2;
	bra.uni 	$L__BB0_2;
$L__BB0_1:
	add.s16 	%rs84, %rs84, 1;
	setp.eq.s16 	%p37, %rs84, 10;
	@%p37 bra 	$L__BB0_34;
$L__BB0_2:
	shr.u16 	%rs26, %rs92, 1;
	cvt.u64.u16 	%rd30, %rs26;
	add.s64 	%rd31, %rd1, %rd30;
	ld.local.s8 	%rs27, [%rd31];
	shl.b16 	%rs28, %rs92, 2;
	and.b16  	%rs29, %rs28, 4;
	cvt.u32.u16 	%r30, %rs29;
	shr.s16 	%rs30, %rs27, %r30;
	and.b16  	%rs31, %rs30, 15;
	cvt.u64.u16 	%rd32, %rs31;
	sub.s64 	%rd33, 8, %rd32;
	sub.s16 	%rs32, 10, %rs84;
	mul.lo.s16 	%rs33, %rs32, 9;
	cvt.u64.u16 	%rd34, %rs33;
	setp.gt.u64 	%p1, %rd33, %rd34;
	@%p1 bra 	$L__BB0_34;
	mad.lo.s64 	%rd35, %rd91, 25214903917, 11;
	shr.u64 	%rd36, %rd35, 44;
	cvt.u16.u64 	%rs34, %rd36;
	and.b16  	%rs35, %rs34, 15;
	add.s16 	%rs4, %rs35, 8;
	mad.lo.s64 	%rd4, %rd91, 8602081037417187945, 277363943098;
	and.b64  	%rd91, %rd4, 281474976710655;
	shr.u64 	%rd37, %rd91, 44;
	cvt.u16.u64 	%rs36, %rd37;
	add.s16 	%rs5, %rs36, 8;
	shl.b16 	%rs37, %rs5, 5;
	or.b16  	%rs38, %rs35, %rs37;
	add.s16 	%rs39, %rs38, 8;
	shr.u16 	%rs40, %rs39, 1;
	cvt.u64.u16 	%rd38, %rs40;
	add.s64 	%rd39, %rd1, %rd38;
	ld.local.s8 	%rs41, [%rd39];
	shl.b16 	%rs42, %rs4, 2;
	and.b16  	%rs43, %rs42, 4;
	cvt.u32.u16 	%r31, %rs43;
	shr.s16 	%rs44, %rs41, %r31;
	shl.b16 	%rs45, %rs44, 1;
	and.b16  	%rs6, %rs45, 30;
	or.b16  	%rs7, %rs6, 128;
	cvt.u32.u16 	%r1, %rs7;
	add.s32 	%r32, %r1, -1;
	and.b32  	%r33, %r32, %r1;
	setp.eq.s32 	%p2, %r33, 0;
	@%p2 bra 	$L__BB0_35;
	add.s16 	%rs46, %rs6, 127;
	cvt.u32.u16 	%r2, %rs46;
$L__BB0_5:
	mad.lo.s64 	%rd40, %rd91, 25214903917, 11;
	and.b64  	%rd91, %rd40, 281474976710655;
	shr.u64 	%rd41, %rd91, 17;
	cvt.u32.u64 	%r34, %rd41;
	rem.u32 	%r152, %r34, %r1;
	sub.s32 	%r35, %r2, %r152;
	add.s32 	%r36, %r35, %r34;
	setp.lt.s32 	%p3, %r36, 0;
	@%p3 bra 	$L__BB0_5;
$L__BB0_6:
	cvt.u32.u16 	%r6, %rs4;
	cvt.u32.u16 	%r7, %rs5;
	mov.b16 	%rs86, 0;
$L__BB0_7:
	mad.lo.s64 	%rd47, %rd91, 25214903917, 11;
	shr.u64 	%rd48, %rd47, 45;
	cvt.u32.u64 	%r37, %rd48;
	and.b32  	%r38, %r37, 7;
	add.s32 	%r39, %r38, %r6;
	mad.lo.s64 	%rd49, %rd91, 8602081037417187945, 277363943098;
	shr.u64 	%rd50, %rd49, 45;
	cvt.u32.u64 	%r40, %rd50;
	and.b32  	%r41, %r40, 7;
	sub.s32 	%r8, %r39, %r41;
	mad.lo.s64 	%rd51, %rd91, 2360119957213856949, 2389171320405252413;
	shr.u64 	%rd52, %rd51, 46;
	cvt.u32.u64 	%r42, %rd52;
	and.b32  	%r43, %r42, 3;
	add.s32 	%r44, %r43, %r152;
	mad.lo.s64 	%rd53, %rd91, 5985058416696778513, -8542997297661424380;
	shr.u64 	%rd54, %rd53, 46;
	cvt.u32.u64 	%r45, %rd54;
	and.b32  	%r46, %r45, 3;
	sub.s32 	%r9, %r44, %r46;
	mad.lo.s64 	%rd55, %rd91, 8899233814207381565, 1952413064874484415;
	shr.u64 	%rd56, %rd55, 45;
	cvt.u32.u64 	%r47, %rd56;
	and.b32  	%r48, %r47, 7;
	add.s32 	%r49, %r48, %r7;
	mad.lo.s64 	%rd11, %rd91, 3291645168302270457, 7610264652607923550;
	and.b64  	%rd91, %rd11, 281474976710655;
	shr.u64 	%rd57, %rd91, 45;
	cvt.u32.u64 	%r50, %rd57;
	sub.s32 	%r51, %r49, %r50;
	shl.b32 	%r52, %r51, 5;
	add.s32 	%r10, %r52, %r8;
	cvt.u16.u32 	%rs10, %r10;
	cvt.s64.s32 	%rd58, %r9;
	shr.u32 	%r53, %r10, 1;
	cvt.u64.u32 	%rd59, %r53;
	add.s64 	%rd13, %rd1, %rd59;
	ld.local.u8 	%rs90, [%rd13];
	cvt.u32.u16 	%r54, %rs90;
	cvt.s32.s8 	%r55, %r54;
	shl.b32 	%r56, %r10, 2;
	and.b32  	%r11, %r56, 4;
	shr.s32 	%r57, %r55, %r11;
	and.b32  	%r58, %r57, 15;
	add.s32 	%r12, %r58, 63;
	cvt.u64.u32 	%rd60, %r12;
	setp.le.s64 	%p4, %rd58, %rd60;
	and.b32  	%r13, %r9, 32768;
	setp.eq.s32 	%p5, %r13, 0;
	and.pred  	%p6, %p5, %p4;
	@%p6 bra 	$L__BB0_31;
	mad.lo.s64 	%rd14, %rd11, 25214903917, 11;
	and.b64  	%rd91, %rd14, 281474976710655;
	shr.u64 	%rd61, %rd91, 17;
	cvt.u32.u64 	%r59, %rd61;
	mul.hi.u32 	%r60, %r59, 1431655766;
	mul.lo.s32 	%r61, %r60, 3;
	sub.s32 	%r14, %r59, %r61;
	cvt.u16.u32 	%rs48, %r14;
	add.s16 	%rs12, %rs48, 1;
	cvt.u32.u16 	%r15, %rs12;
	and.b32  	%r62, %r14, %r15;
	setp.eq.s32 	%p7, %r62, 0;
	@%p7 bra 	$L__BB0_9;
	bra.uni 	$L__BB0_10;
$L__BB0_9:
	mad.lo.s64 	%rd64, %rd14, 25214903917, 11;
	and.b64  	%rd91, %rd64, 281474976710655;
	cvt.u64.u16 	%rd65, %rs12;
	shr.u64 	%rd66, %rd91, 17;
	mul.lo.s64 	%rd67, %rd66, %rd65;
	shr.u64 	%rd68, %rd67, 31;
	cvt.u32.u64 	%r153, %rd68;
	bra.uni 	$L__BB0_11;
$L__BB0_10:
	mad.lo.s64 	%rd62, %rd91, 25214903917, 11;
	and.b64  	%rd91, %rd62, 281474976710655;
	shr.u64 	%rd63, %rd91, 17;
	cvt.u32.u64 	%r63, %rd63;
	rem.u32 	%r153, %r63, %r15;
	sub.s32 	%r64, %r14, %r153;
	add.s32 	%r65, %r64, %r63;
	setp.lt.s32 	%p8, %r65, 0;
	@%p8 bra 	$L__BB0_10;
$L__BB0_11:
	add.s32 	%r66, %r9, -1;
	setp.ne.s32 	%p9, %r13, 0;
	and.b32  	%r19, %r9, 32767;
	add.s32 	%r67, %r10, 1;
	shr.u32 	%r68, %r67, 1;
	cvt.u64.u32 	%rd69, %r68;
	add.s64 	%rd20, %rd1, %rd69;
	shl.b32 	%r69, %r67, 2;
	and.b32  	%r20, %r69, 4;
	add.s32 	%r70, %r10, -32;
	shr.u32 	%r71, %r70, 1;
	cvt.u64.u32 	%rd70, %r71;
	add.s64 	%rd21, %rd1, %rd70;
	shl.b32 	%r72, %r70, 2;
	and.b32  	%r21, %r72, 4;
	add.s32 	%r73, %r10, -1;
	shr.u32 	%r74, %r73, 1;
	cvt.u64.u32 	%rd71, %r74;
	add.s64 	%rd22, %rd1, %rd71;
	shl.b32 	%r75, %r73, 2;
	and.b32  	%r22, %r75, 4;
	add.s32 	%r76, %r10, 32;
	shr.u32 	%r77, %r76, 1;
	cvt.u64.u32 	%rd72, %r77;
	add.s64 	%rd23, %rd1, %rd72;
	shl.b32 	%r78, %r76, 2;
	and.b32  	%r23, %r78, 4;
	cvt.u16.u32 	%rs49, %r8;
	shl.b16 	%rs50, %rs49, 2;
	and.b16  	%rs51, %rs50, 4;
	cvt.u32.u16 	%r79, %rs51;
	mov.b16 	%rs52, 1;
	shl.b16 	%rs13, %rs52, %r79;
	setp.lt.s32 	%p10, %r12, %r66;
	or.pred  	%p11, %p9, %p10;
	@%p11 bra 	$L__BB0_17;
	ld.local.s8 	%r80, [%rd20];
	shr.s32 	%r81, %r80, %r20;
	and.b32  	%r82, %r81, 15;
	add.s32 	%r83, %r82, 63;
	setp.ge.u32 	%p12, %r83, %r19;
	@%p12 bra 	$L__BB0_17;
	ld.local.s8 	%r84, [%rd21];
	shr.s32 	%r85, %r84, %r21;
	and.b32  	%r86, %r85, 15;
	add.s32 	%r87, %r86, 63;
	setp.ge.u32 	%p13, %r87, %r19;
	@%p13 bra 	$L__BB0_17;
	ld.local.s8 	%r88, [%rd22];
	shr.s32 	%r89, %r88, %r22;
	and.b32  	%r90, %r89, 15;
	add.s32 	%r91, %r90, 63;
	setp.ge.u32 	%p14, %r91, %r19;
	@%p14 bra 	$L__BB0_17;
	ld.local.s8 	%r92, [%rd23];
	shr.s32 	%r93, %r92, %r23;
	and.b32  	%r94, %r93, 15;
	add.s32 	%r95, %r94, 63;
	setp.ge.u32 	%p15, %r95, %r19;
	@%p15 bra 	$L__BB0_17;
	add.s16 	%rs90, %rs90, %rs13;
	st.local.u8 	[%rd13], %rs90;
	shr.u16 	%rs53, %rs92, 1;
	cvt.u64.u16 	%rd73, %rs53;
	add.s64 	%rd74, %rd1, %rd73;
	ld.local.s8 	%rs54, [%rd74];
	shl.b16 	%rs55, %rs92, 2;
	and.b16  	%rs56, %rs55, 4;
	cvt.u32.u16 	%r96, %rs56;
	shr.s16 	%rs57, %rs54, %r96;
	and.b16  	%rs58, %rs57, 15;
	cvt.u32.u16 	%r97, %rs90;
	cvt.s32.s8 	%r98, %r97;
	shr.s32 	%r99, %r98, %r11;
	cvt.u16.u32 	%rs59, %r99;
	and.b16  	%rs60, %rs59, 15;
	setp.lt.u16 	%p16, %rs58, %rs60;
	selp.b16 	%rs92, %rs10, %rs92, %p16;
$L__BB0_17:
	setp.eq.s32 	%p17, %r153, 0;
	@%p17 bra 	$L__BB0_31;
	setp.ne.s32 	%p18, %r13, 0;
	cvt.u32.u16 	%r100, %rs90;
	cvt.s32.s8 	%r101, %r100;
	shr.s32 	%r102, %r101, %r11;
	and.b32  	%r103, %r102, 15;
	add.s32 	%r104, %r103, 63;
	setp.lt.s32 	%p19, %r104, %r9;
	or.pred  	%p20, %p18, %p19;
	@%p20 bra 	$L__BB0_24;
	ld.local.s8 	%r105, [%rd20];
	shr.s32 	%r106, %r105, %r20;
	and.b32  	%r107, %r106, 15;
	add.s32 	%r108, %r107, 63;
	setp.gt.u32 	%p21, %r108, %r19;
	@%p21 bra 	$L__BB0_24;
	ld.local.s8 	%r109, [%rd21];
	shr.s32 	%r110, %r109, %r21;
	and.b32  	%r111, %r110, 15;
	add.s32 	%r112, %r111, 63;
	setp.gt.u32 	%p22, %r112, %r19;
	@%p22 bra 	$L__BB0_24;
	ld.local.s8 	%r113, [%rd22];
	shr.s32 	%r114, %r113, %r22;
	and.b32  	%r115, %r114, 15;
	add.s32 	%r116, %r115, 63;
	setp.gt.u32 	%p23, %r116, %r19;
	@%p23 bra 	$L__BB0_24;
	ld.local.s8 	%r117, [%rd23];
	shr.s32 	%r118, %r117, %r23;
	and.b32  	%r119, %r118, 15;
	add.s32 	%r120, %r119, 63;
	setp.gt.u32 	%p24, %r120, %r19;
	@%p24 bra 	$L__BB0_24;
	add.s16 	%rs90, %rs90, %rs13;
	st.local.u8 	[%rd13], %rs90;
	shr.u16 	%rs61, %rs92, 1;
	cvt.u64.u16 	%rd75, %rs61;
	add.s64 	%rd76, %rd1, %rd75;
	ld.local.s8 	%rs62, [%rd76];
	shl.b16 	%rs63, %rs92, 2;
	and.b16  	%rs64, %rs63, 4;
	cvt.u32.u16 	%r121, %rs64;
	shr.s16 	%rs65, %rs62, %r121;
	and.b16  	%rs66, %rs65, 15;
	cvt.u32.u16 	%r122, %rs90;
	cvt.s32.s8 	%r123, %r122;
	shr.s32 	%r124, %r123, %r11;
	cvt.u16.u32 	%rs67, %r124;
	and.b16  	%rs68, %rs67, 15;
	setp.lt.u16 	%p25, %rs66, %rs68;
	selp.b16 	%rs92, %rs10, %rs92, %p25;
$L__BB0_24:
	setp.eq.s32 	%p26, %r153, 1;
	@%p26 bra 	$L__BB0_31;
	setp.ne.s32 	%p27, %r13, 0;
	cvt.u32.u16 	%r125, %rs90;
	cvt.s32.s8 	%r126, %r125;
	shr.s32 	%r127, %r126, %r11;
	and.b32  	%r128, %r127, 15;
	add.s32 	%r129, %r128, 63;
	setp.le.s32 	%p28, %r129, %r9;
	or.pred  	%p29, %p27, %p28;
	@%p29 bra 	$L__BB0_31;
	add.s32 	%r24, %r19, 2;
	ld.local.s8 	%r130, [%rd20];
	shr.s32 	%r131, %r130, %r20;
	and.b32  	%r132, %r131, 15;
	add.s32 	%r133, %r132, 63;
	setp.ge.u32 	%p30, %r133, %r24;
	@%p30 bra 	$L__BB0_31;
	ld.local.s8 	%r134, [%rd21];
	shr.s32 	%r135, %r134, %r21;
	and.b32  	%r136, %r135, 15;
	add.s32 	%r137, %r136, 63;
	setp.ge.u32 	%p31, %r137, %r24;
	@%p31 bra 	$L__BB0_31;
	ld.local.s8 	%r138, [%rd22];
	shr.s32 	%r139, %r138, %r22;
	and.b32  	%r140, %r139, 15;
	add.s32 	%r141, %r140, 63;
	setp.ge.u32 	%p32, %r141, %r24;
	@%p32 bra 	$L__BB0_31;
	ld.local.s8 	%r142, [%rd23];
	shr.s32 	%r143, %r142, %r23;
	and.b32  	%r144, %r143, 15;
	add.s32 	%r145, %r144, 63;
	setp.ge.u32 	%p33, %r145, %r24;
	@%p33 bra 	$L__BB0_31;
	add.s16 	%rs69, %rs90, %rs13;
	st.local.u8 	[%rd13], %rs69;
	shr.u16 	%rs70, %rs92, 1;
	cvt.u64.u16 	%rd77, %rs70;
	add.s64 	%rd78, %rd1, %rd77;
	ld.local.s8 	%rs71, [%rd78];
	shl.b16 	%rs72, %rs92, 2;
	and.b16  	%rs73, %rs72, 4;
	cvt.u32.u16 	%r146, %rs73;
	shr.s16 	%rs74, %rs71, %r146;
	and.b16  	%rs75, %rs74, 15;
	cvt.u32.u16 	%r147, %rs69;
	cvt.s32.s8 	%r148, %r147;
	shr.s32 	%r149, %r148, %r11;
	cvt.u16.u32 	%rs76, %r149;
	and.b16  	%rs77, %rs76, 15;
	setp.lt.u16 	%p34, %rs75, %rs77;
	selp.b16 	%rs92, %rs10, %rs92, %p34;
$L__BB0_31:
	add.s16 	%rs86, %rs86, 1;
	setp.ne.s16 	%p35, %rs86, 10;
	@%p35 bra 	$L__BB0_7;
	shr.u16 	%rs78, %rs92, 1;
	cvt.u64.u16 	%rd79, %rs78;
	add.s64 	%rd80, %rd1, %rd79;
	ld.local.s8 	%rs79, [%rd80];
	shl.b16 	%rs80, %rs92, 2;
	and.b16  	%rs81, %rs80, 4;
	cvt.u32.u16 	%r150, %rs81;
	shr.s16 	%rs82, %rs79, %r150;
	and.b16  	%rs83, %rs82, 8;
	setp.eq.s16 	%p36, %rs83, 0;
	@%p36 bra 	$L__BB0_1;
	cvta.to.global.u64 	%rd81, %rd25;
	atom.global.add.u32 	%r151, [%rd81], 1;
	cvta.to.global.u64 	%rd82, %rd26;
	mul.wide.s32 	%rd83, %r151, 8;
	add.s64 	%rd84, %rd82, %rd83;
	st.global.u64 	[%rd84], %rd2;
$L__BB0_34:
	ret;
$L__BB0_35:
	mad.lo.s64 	%rd42, %rd4, 25214903917, 11;
	and.b64  	%rd91, %rd42, 281474976710655;
	cvt.u64.u16 	%rd43, %rs7;
	shr.u64 	%rd44, %rd91, 17;
	mul.lo.s64 	%rd45, %rd44, %rd43;
	shr.u64 	%rd46, %rd45, 31;
	cvt.u32.u64 	%r152, %rd46;
	bra.uni 	$L__BB0_6;

}


// ===== COMPILED SASS (sm_100) =====

	.target	sm_100

	.elftype	@"ET_EXEC"


//--------------------- .note.nv.tkinfo           --------------------------
	.section	.note.nv.tkinfo,"",@"SHT_NOTE"
	.sectionflags	@"SHF_NOTE_NV_TKINFO"
	.tkinfo
        /*0018*/ 	.word	0x00000002
        /*0030*/ 	.string	""
        /*0030*/ 	.string	"ptxas"
        /*0030*/ 	.string	"Cuda compilation tools, release 13.0, V13.0.88"
        /*0030*/ 	.string	"Build cuda_13.0.r13.0/compiler.36424714_0"
        /*0030*/ 	.string	"-arch sm_100 -m 64 "



//--------------------- .note.nv.cuinfo           --------------------------
	.section	.note.nv.cuinfo,"",@"SHT_NOTE"
	.sectionflags	@"SHF_NOTE_NV_CUINFO"
        /*0018*/ 	.short	0x0002
        /*001a*/ 	.short	0x0064
        /*001c*/ 	.short	0x0082
	.zero		2


//--------------------- .nv.info                  --------------------------
	.section	.nv.info,"",@"SHT_CUDA_INFO"
	.align	4


	//----- nvinfo : EIATTR_REGCOUNT
	.align		4
        /*0000*/ 	.byte	0x04, 0x2f
        /*0002*/ 	.short	(.L_1 - .L_0)
	.align		4
.L_0:
        /*0004*/ 	.word	index@(_Z5crackmPiPm)
        /*0008*/ 	.word	0x00000021


	//----- nvinfo : EIATTR_FRAME_SIZE
	.align		4
.L_1:
        /*000c*/ 	.byte	0x04, 0x11
        /*000e*/ 	.short	(.L_3 - .L_2)
	.align		4
.L_2:
        /*0010*/ 	.word	index@(_Z5crackmPiPm)
        /*0014*/ 	.word	0x00000200


	//----- nvinfo : EIATTR_MIN_STACK_SIZE
	.align		4
.L_3:
        /*0018*/ 	.byte	0x04, 0x12
        /*001a*/ 	.short	(.L_5 - .L_4)
	.align		4
.L_4:
        /*001c*/ 	.word	index@(_Z5crackmPiPm)
        /*0020*/ 	.word	0x00000200
.L_5:


//--------------------- .nv.compat                --------------------------
	.section	.nv.compat,"",@"SHT_CUDA_COMPAT_INFO"
	.align	4
        /*0000*/ 	.byte	0x02, 0x09, 0x00, 0x00, 0x02, 0x02, 0x01, 0x00, 0x02, 0x05, 0x05, 0x00, 0x03, 0x07, 0x01, 0x01
        /*0010*/ 	.byte	0x02, 0x03, 0x00, 0x00, 0x02, 0x06, 0x01, 0x00, 0x04, 0x0b, 0x08, 0x00, 0x09, 0x00, 0x00, 0x00
        /*0020*/ 	.byte	0x00, 0x00, 0x00, 0x00


//--------------------- .nv.info._Z5crackmPiPm    --------------------------
	.section	.nv.info._Z5crackmPiPm,"",@"SHT_CUDA_INFO"
	.sectionflags	@""
	.align	4


	//----- nvinfo : EIATTR_CUDA_API_VERSION
	.align		4
        /*0000*/ 	.byte	0x04, 0x37
        /*0002*/ 	.short	(.L_7 - .L_6)
.L_6:
        /*0004*/ 	.word	0x00000082


	//----- nvinfo : EIATTR_KPARAM_INFO
	.align		4
.L_7:
        /*0008*/ 	.byte	0x04, 0x17
        /*000a*/ 	.short	(.L_9 - .L_8)
.L_8:
        /*000c*/ 	.word	0x00000000
        /*0010*/ 	.short	0x0002
        /*0012*/ 	.short	0x0010
        /*0014*/ 	.byte	0x00, 0xf5, 0x21, 0x00


	//----- nvinfo : EIATTR_KPARAM_INFO
	.align		4
.L_9:
        /*0018*/ 	.byte	0x04, 0x17
        /*001a*/ 	.short	(.L_11 - .L_10)
.L_10:
        /*001c*/ 	.word	0x00000000
        /*0020*/ 	.short	0x0001
        /*0022*/ 	.short	0x0008
        /*0024*/ 	.byte	0x00, 0xf5, 0x21, 0x00


	//----- nvinfo : EIATTR_KPARAM_INFO
	.align		4
.L_11:
        /*0028*/ 	.byte	0x04, 0x17
        /*002a*/ 	.short	(.L_13 - .L_12)
.L_12:
        /*002c*/ 	.word	0x00000000
        /*0030*/ 	.short	0x0000
        /*0032*/ 	.short	0x0000
        /*0034*/ 	.byte	0x00, 0xf0, 0x21, 0x00


	//----- nvinfo : EIATTR_SPARSE_MMA_MASK
	.align		4
.L_13:
        /*0038*/ 	.byte	0x03, 0x50
        /*003a*/ 	.short	0x0000


	//----- nvinfo : EIATTR_MAXREG_COUNT
	.align		4
        /*003c*/ 	.byte	0x03, 0x1b
        /*003e*/ 	.short	0x0080


	//----- nvinfo : EIATTR_MERCURY_ISA_VERSION
	.align		4
        /*0040*/ 	.byte	0x03, 0x5f
        /*0042*/ 	.short	0x0101


	//----- nvinfo : EIATTR_INT_WARP_WIDE_INSTR_OFFSETS
	.align		4
        /*0044*/ 	.byte	0x04, 0x31
        /*0046*/ 	.short	(.L_15 - .L_14)


	//   ....[0]....
.L_14:
        /*0048*/ 	.word	0x00001e50


	//   ....[1]....
        /*004c*/ 	.word	0x00001ef0


	//----- nvinfo : EIATTR_VRC_CTA_INIT_COUNT
	.align		4
.L_15:
        /*0050*/ 	.byte	0x02, 0x4a
	.zero		1
	.zero		1


	//----- nvinfo : EIATTR_EXIT_INSTR_OFFSETS
	.align		4
        /*0054*/ 	.byte	0x04, 0x1c
        /*0056*/ 	.short	(.L_17 - .L_16)


	//   ....[0]....
.L_16:
        /*0058*/ 	.word	0x000002f0


	//   ....[1]....
        /*005c*/ 	.word	0x00001d60


	//   ....[2]....
        /*0060*/ 	.word	0x00001e30


	//   ....[3]....
        /*0064*/ 	.word	0x00001f30


	//----- nvinfo : EIATTR_MAX_THREADS
	.align		4
.L_17:
        /*0068*/ 	.byte	0x04, 0x05
        /*006a*/ 	.short	(.L_19 - .L_18)
.L_18:
        /*006c*/ 	.word	0x00000100
        /*0070*/ 	.word	0x00000001
        /*0074*/ 	.word	0x00000001


	//----- nvinfo : EIATTR_CRS_STACK_SIZE
	.align		4
.L_19:
        /*0078*/ 	.byte	0x04, 0x1e
        /*007a*/ 	.short	(.L_21 - .L_20)
.L_20:
        /*007c*/ 	.word	0x00000000


	//----- nvinfo : EIATTR_CBANK_PARAM_SIZE
	.align		4
.L_21:
        /*0080*/ 	.byte	0x03, 0x19
        /*0082*/ 	.short	0x0018


	//----- nvinfo : EIATTR_PARAM_CBANK
	.align		4
        /*0084*/ 	.byte	0x04, 0x0a
        /*0086*/ 	.short	(.L_23 - .L_22)
	.align		4
.L_22:
        /*0088*/ 	.word	index@(.nv.constant0._Z5crackmPiPm)
        /*008c*/ 	.short	0x0380
        /*008e*/ 	.short	0x0018


	//----- nvinfo : EIATTR_SW_WAR
	.align		4
.L_23:
        /*0090*/ 	.byte	0x04, 0x36
        /*0092*/ 	.short	(.L_25 - .L_24)
.L_24:
        /*0094*/ 	.word	0x00000008
.L_25:


//--------------------- .nv.callgraph             --------------------------
	.section	.nv.callgraph,"",@"SHT_CUDA_CALLGRAPH"
	.align	4
	.sectionentsize	8
	.align		4
        /*0000*/ 	.word	0x00000000
	.align		4
        /*0004*/ 	.word	0xffffffff
	.align		4
        /*0008*/ 	.word	0x00000000
	.align		4
        /*000c*/ 	.word	0xfffffffe
	.align		4
        /*0010*/ 	.word	0x00000000
	.align		4
        /*0014*/ 	.word	0xfffffffd
	.align		4
        /*0018*/ 	.word	0x00000000
	.align		4
        /*001c*/ 	.word	0xfffffffc


//--------------------- .text._Z5crackmPiPm       --------------------------
	.section	.text._Z5crackmPiPm,"ax",@progbits
	.align	128
        .global         _Z5crackmPiPm
        .type           _Z5crackmPiPm,@function
        .size           _Z5crackmPiPm,(.L_x_20 - _Z5crackmPiPm)
        .other          _Z5crackmPiPm,@"STO_CUDA_ENTRY STV_DEFAULT"
_Z5crackmPiPm:
.text._Z5crackmPiPm:
[----:B------:R-:W0:Y:S02]  /*0000*/  LDC R1, c[0x0][0x37c] ;  /* 0x0000df00ff017b82 */ /* 0x000e240000000800 */
[----:B0-----:R-:W-:Y:S01]  /*0010*/  VIADD R1, R1, 0xfffffe00 ;  /* 0xfffffe0001017836 */ /* 0x001fe20000000000 */
[----:B------:R-:W0:Y:S05]  /*0020*/  S2R R3, SR_TID.X ;  /* 0x0000000000037919 */ /* 0x000e2a0000002100 */
[----:B------:R-:W0:Y:S01]  /*0030*/  S2UR UR4, SR_CTAID.X ;  /* 0x00000000000479c3 */ /* 0x000e220000002500 */
[----:B------:R-:W1:Y:S01]  /*0040*/  LDCU.64 UR6, c[0x0][0x380] ;  /* 0x00007000ff0677ac */ /* 0x000e620008000a00 */
[----:B------:R2:W-:Y:S04]  /*0050*/  STL.128 [R1], RZ ;  /* 0x000000ff01007387 */ /* 0x0005e80000100c00 */
[----:B------:R-:W3:Y:S02]  /*0060*/  LDL.S8 R0, [R1] ;  /* 0x0000000001007983 */ /* 0x000ee40000100200 */
[----:B------:R-:W0:Y:S02]  /*0070*/  LDC R2, c[0x0][0x360] ;  /* 0x0000d800ff027b82 */ /* 0x000e240000000800 */
[----:B------:R2:W-:Y:S04]  /*0080*/  STL.128 [R1+0x10], RZ ;  /* 0x000010ff01007387 */ /* 0x0005e80000100c00 */
[----:B------:R2:W-:Y:S04]  /*0090*/  STL.128 [R1+0x20], RZ ;  /* 0x000020ff01007387 */ /* 0x0005e80000100c00 */
[----:B------:R2:W-:Y:S04]  /*00a0*/  STL.128 [R1+0x30], RZ ;  /* 0x000030ff01007387 */ /* 0x0005e80000100c00 */
[----:B------:R2:W-:Y:S04]  /*00b0*/  STL.128 [R1+0x40], RZ ;  /* 0x000040ff01007387 */ /* 0x0005e80000100c00 */
[----:B------:R2:W-:Y:S04]  /*00c0*/  STL.128 [R1+0x50], RZ ;  /* 0x000050ff01007387 */ /* 0x0005e80000100c00 */
[----:B------:R2:W-:Y:S01]  /*00d0*/  STL.128 [R1+0x60], RZ ;  /* 0x000060ff01007387 */ /* 0x0005e20000100c00 */
[----:B0-----:R-:W-:-:S03]  /*00e0*/  IMAD R2, R2, UR4, R3 ;  /* 0x0000000402027c24 */ /* 0x001fc6000f8e0203 */
[----:B------:R2:W-:Y:S02]  /*00f0*/  STL.128 [R1+0x70], RZ ;  /* 0x000070ff01007387 */ /* 0x0005e40000100c00 */
[----:B-1----:R-:W-:Y:S02]  /*0100*/  IADD3 R2, P1, PT, R2, UR6, RZ ;  /* 0x0000000602027c10 */ /* 0x002fe4000ff3e0ff */
[----:B------:R2:W-:Y:S03]  /*0110*/  STL.128 [R1+0x80], RZ ;  /* 0x000080ff01007387 */ /* 0x0005e60000100c00 */
[----:B------:R-:W-:Y:S01]  /*0120*/  IMAD.X R3, RZ, RZ, UR7, P1 ;  /* 0x00000007ff037e24 */ /* 0x000fe200088e06ff */
[----:B------:R2:W-:Y:S04]  /*0130*/  STL.128 [R1+0x90], RZ ;  /* 0x000090ff01007387 */ /* 0x0005e80000100c00 */
        /* <DEDUP_REMOVED lines=21> */
[----:B------:R2:W-:Y:S01]  /*0290*/  STL.128 [R1+0x1f0], RZ ;  /* 0x0001f0ff01007387 */ /* 0x0005e20000100c00 */
[----:B---3--:R-:W-:-:S04]  /*02a0*/  LOP3.LUT R0, R0, 0xf, RZ, 0xc0, !PT ;  /* 0x0000000f00007812 */ /* 0x008fc800078ec0ff */
[----:B------:R-:W-:-:S04]  /*02b0*/  IADD3 R0, P2, PT, -R0, 0x8, RZ ;  /* 0x0000000800007810 */ /* 0x000fc80007f5e1ff */
[----:B------:R-:W-:Y:S01]  /*02c0*/  ISETP.GT.U32.AND P0, PT, R0, 0x5a, PT ;  /* 0x0000005a0000780c */ /* 0x000fe20003f04070 */
[----:B------:R-:W-:-:S05]  /*02d0*/  IMAD.X R0, RZ, RZ, -0x1, P2 ;  /* 0xffffffffff007424 */ /* 0x000fca00010e06ff */
[----:B------:R-:W-:-:S13]  /*02e0*/  ISETP.GT.U32.AND.EX P0, PT, R0, RZ, PT, P0 ;  /* 0x000000ff0000720c */ /* 0x000fda0003f04100 */
[----:B--2---:R-:W-:Y:S05]  /*02f0*/  @P0 EXIT ;  /* 0x000000000000094d */ /* 0x004fea0003800000 */
[----:B------:R-:W-:Y:S01]  /*0300*/  PRMT R7, RZ, 0x7610, R7 ;  /* 0x00007610ff077816 */ /* 0x000fe20000000007 */
[----:B------:R-:W-:Y:S01]  /*0310*/  IMAD.MOV.U32 R20, RZ, RZ, R2 ;  /* 0x000000ffff147224 */ /* 0x000fe200078e0002 */
[----:B------:R-:W-:Y:S01]  /*0320*/  PRMT R9, RZ, 0x7610, R9 ;  /* 0x00007610ff097816 */ /* 0x000fe20000000009 */
[----:B------:R-:W-:Y:S01]  /*0330*/  IMAD.MOV.U32 R19, RZ, RZ, R3 ;  /* 0x000000ffff137224 */ /* 0x000fe200078e0003 */
[----:B------:R-:W0:Y:S06]  /*0340*/  LDCU.64 UR4, c[0x0][0x358] ;  /* 0x00006b00ff0477ac */ /* 0x000e2c0008000a00 */
.L_x_18:
[C---:B------:R-:W-:Y:S02]  /*0350*/  IMAD R11, R19.reuse, -0x21131993, RZ ;  /* 0xdeece66d130b7824 */ /* 0x040fe400078e02ff */
[----:B------:R-:W-:Y:S02]  /*0360*/  IMAD R15, R19, -0x4b9ff597, RZ ;  /* 0xb4600a69130f7824 */ /* 0x000fe400078e02ff */
[----:B------:R-:W-:Y:S02]  /*0370*/  IMAD.MOV.U32 R4, RZ, RZ, 0xb ;  /* 0x0000000bff047424 */ /* 0x000fe400078e00ff */
[----:B------:R-:W-:Y:S02]  /*0380*/  IMAD.MOV.U32 R5, RZ, RZ, 0x0 ;  /* 0x00000000ff057424 */ /* 0x000fe400078e00ff */
[----:B------:R-:W-:Y:S02]  /*0390*/  IMAD.MOV.U32 R12, RZ, RZ, -0x6bd21946 ;  /* 0x942de6baff0c7424 */ /* 0x000fe400078e00ff */
[----:B------:R-:W-:-:S02]  /*03a0*/  IMAD.MOV.U32 R13, RZ, RZ, 0x40 ;  /* 0x00000040ff0d7424 */ /* 0x000fc400078e00ff */
[C---:B------:R-:W-:Y:S02]  /*03b0*/  IMAD R0, R20.reuse, 0x5, R11 ;  /* 0x0000000514007824 */ /* 0x040fe400078e020b */
[C---:B------:R-:W-:Y:S02]  /*03c0*/  IMAD R15, R20.reuse, 0x7760bb20, R15 ;  /* 0x7760bb20140f7824 */ /* 0x040fe400078e020f */
[----:B------:R-:W-:-:S04]  /*03d0*/  IMAD.HI.U32 R11, R20, -0x21131993, R4 ;  /* 0xdeece66d140b7827 */ /* 0x000fc800078e0004 */
[----:B------:R-:W-:-:S04]  /*03e0*/  IMAD.WIDE.U32 R12, R20, -0x4b9ff597, R12 ;  /* 0xb4600a69140c7825 */ /* 0x000fc800078e000c */
[----:B------:R-:W-:Y:S02]  /*03f0*/  IMAD.IADD R11, R11, 0x1, R0 ;  /* 0x000000010b0b7824 */ /* 0x000fe400078e0200 */
[----:B------:R-:W-:-:S03]  /*0400*/  IMAD.IADD R14, R13, 0x1, R15 ;  /* 0x000000010d0e7824 */ /* 0x000fc600078e020f */
[----:B------:R-:W-:Y:S02]  /*0410*/  SHF.R.U32.HI R11, RZ, 0xc, R11 ;  /* 0x0000000cff0b7819 */ /* 0x000fe4000001160b */
[----:B------:R-:W-:Y:S02]  /*0420*/  LOP3.LUT R19, R14, 0xffff, RZ, 0xc0, !PT ;  /* 0x0000ffff0e137812 */ /* 0x000fe400078ec0ff */
[----:B------:R-:W-:Y:S02]  /*0430*/  LOP3.LUT R11, R11, 0xf, RZ, 0xc0, !PT ;  /* 0x0000000f0b0b7812 */ /* 0x000fe400078ec0ff */
[----:B------:R-:W-:-:S05]  /*0440*/  LEA.HI R6, R19, 0x8, RZ, 0x14 ;  /* 0x0000000813067811 */ /* 0x000fca00078fa0ff */
[----:B------:R-:W-:-:S04]  /*0450*/  IMAD R0, R6, 0x20, R11 ;  /* 0x0000002006007824 */ /* 0x000fc800078e020b */
[----:B------:R-:W-:-:S05]  /*0460*/  VIADD R0, R0, 0x8 ;  /* 0x0000000800007836 */ /* 0x000fca0000000000 */
[----:B------:R-:W-:-:S04]  /*0470*/  LOP3.LUT R0, R0, 0xffff, RZ, 0xc0, !PT ;  /* 0x0000ffff00007812 */ /* 0x000fc800078ec0ff */
[----:B------:R-:W-:-:S04]  /*0480*/  SHF.R.U32.HI R0, RZ, 0x1, R0 ;  /* 0x00000001ff007819 */ /* 0x000fc80000011600 */
[----:B------:R-:W-:-:S05]  /*0490*/  LOP3.LUT R0, R0, 0xffff, RZ, 0xc0, !PT ;  /* 0x0000ffff00007812 */ /* 0x000fca00078ec0ff */
[----:B------:R-:W-:-:S05]  /*04a0*/  IMAD.IADD R10, R1, 0x1, R0 ;  /* 0x00000001010a7824 */ /* 0x000fca00078e0200 */
[----:B------:R-:W2:Y:S01]  /*04b0*/  LDL.S8 R0, [R10] ;  /* 0x000000000a007983 */ /* 0x000ea20000100200 */
[----:B------:R-:W-:Y:S01]  /*04c0*/  VIADD R11, R11, 0x8 ;  /* 0x000000080b0b7836 */ /* 0x000fe20000000000 */
[----:B------:R-:W-:Y:S01]  /*04d0*/  BSSY.RECONVERGENT B0, `(.L_x_0) ;  /* 0x0000038000007945 */ /* 0x000fe20003800200 */
[----:B------:R-:W-:Y:S02]  /*04e0*/  IMAD.MOV.U32 R20, RZ, RZ, R12 ;  /* 0x000000ffff147224 */ /* 0x000fe400078e000c */
[----:B------:R-:W-:-:S05]  /*04f0*/  IMAD.SHL.U32 R8, R11, 0x4, RZ ;  /* 0x000000040b087824 */ /* 0x000fca00078e00ff */
[----:B------:R-:W-:-:S04]  /*0500*/  LOP3.LUT R8, R8, 0x4, RZ, 0xc0, !PT ;  /* 0x0000000408087812 */ /* 0x000fc800078ec0ff */
[----:B------:R-:W-:-:S04]  /*0510*/  ISETP.GT.U32.AND P0, PT, R8, 0x7fff, PT ;  /* 0x00007fff0800780c */ /* 0x000fc80003f04070 */
[----:B------:R-:W-:-:S04]  /*0520*/  SEL R8, R8, 0x7fff, !P0 ;  /* 0x00007fff08087807 */ /* 0x000fc80004000000 */
[----:B------:R-:W-:-:S04]  /*0530*/  PRMT R15, R8, 0x9910, RZ ;  /* 0x00009910080f7816 */ /* 0x000fc800000000ff */
[----:B--2---:R-:W-:-:S05]  /*0540*/  SHF.R.S32.HI R0, RZ, R15, R0 ;  /* 0x0000000fff007219 */ /* 0x004fca0000011400 */
[----:B------:R-:W-:-:S05]  /*0550*/  IMAD.SHL.U32 R0, R0, 0x2, RZ ;  /* 0x0000000200007824 */ /* 0x000fca00078e00ff */
[----:B------:R-:W-:-:S04]  /*0560*/  LOP3.LUT R16, R0, 0x1e, RZ, 0xc0, !PT ;  /* 0x0000001e00107812 */ /* 0x000fc800078ec0ff */
[----:B------:R-:W-:-:S05]  /*0570*/  LOP3.LUT R0, R16, 0x80, RZ, 0xfc, !PT ;  /* 0x0000008010007812 */ /* 0x000fca00078efcff */
[----:B------:R-:W-:-:S05]  /*0580*/  VIADD R15, R0, 0xffffffff ;  /* 0xffffffff000f7836 */ /* 0x000fca0000000000 */
[----:B------:R-:W-:-:S13]  /*0590*/  LOP3.LUT P0, RZ, R15, R0, RZ, 0xc0, !PT ;  /* 0x000000000fff7212 */ /* 0x000fda000780c0ff */
[----:B------:R-:W-:Y:S05]  /*05a0*/  @P0 BRA `(.L_x_1) ;  /* 0x0000000000340947 */ /* 0x000fea0003800000 */
[----:B------:R-:W-:Y:S01]  /*05b0*/  IMAD R13, R14, -0x21131993, RZ ;  /* 0xdeece66d0e0d7824 */ /* 0x000fe200078e02ff */
[----:B------:R-:W-:Y:S01]  /*05c0*/  LOP3.LUT R0, R0, 0xffff, RZ, 0xc0, !PT ;  /* 0x0000ffff00007812 */ /* 0x000fe200078ec0ff */
[----:B------:R-:W-:-:S04]  /*05d0*/  IMAD.WIDE.U32 R20, R12, -0x21131993, R4 ;  /* 0xdeece66d0c147825 */ /* 0x000fc800078e0004 */
[----:B------:R-:W-:-:S04]  /*05e0*/  IMAD R13, R12, 0x5, R13 ;  /* 0x000000050c0d7824 */ /* 0x000fc800078e020d */
[----:B------:R-:W-:-:S05]  /*05f0*/  IMAD.IADD R19, R21, 0x1, R13 ;  /* 0x0000000115137824 */ /* 0x000fca00078e020d */
[----:B------:R-:W-:-:S04]  /*0600*/  LOP3.LUT R19, R19, 0xffff, RZ, 0xc0, !PT ;  /* 0x0000ffff13137812 */ /* 0x000fc800078ec0ff */
[--C-:B------:R-:W-:Y:S02]  /*0610*/  SHF.R.U32.HI R5, RZ, 0x11, R19.reuse ;  /* 0x00000011ff057819 */ /* 0x100fe40000011613 */
[----:B------:R-:W-:-:S03]  /*0620*/  SHF.R.U64 R13, R20, 0x11, R19 ;  /* 0x00000011140d7819 */ /* 0x000fc60000001213 */
[-C--:B------:R-:W-:Y:S02]  /*0630*/  IMAD R5, R5, R0.reuse, RZ ;  /* 0x0000000005057224 */ /* 0x080fe400078e02ff */
[----:B------:R-:W-:-:S04]  /*0640*/  IMAD.WIDE.U32 R12, R13, R0, RZ ;  /* 0x000000000d0c7225 */ /* 0x000fc800078e00ff */
[----:B------:R-:W-:-:S05]  /*0650*/  IMAD.IADD R5, R13, 0x1, R5 ;  /* 0x000000010d057824 */ /* 0x000fca00078e0205 */
[----:B------:R-:W-:Y:S01]  /*0660*/  SHF.R.U64 R12, R12, 0x1f, R5 ;  /* 0x0000001f0c0c7819 */ /* 0x000fe20000001205 */
[----:B------:R-:W-:Y:S06]  /*0670*/  BRA `(.L_x_2) ;  /* 0x0000000000747947 */ /* 0x000fec0003800000 */
.L_x_1:
[----:B------:R-:W1:Y:S01]  /*0680*/  I2F.U16.RP R8, R0 ;  /* 0x0000000000087306 */ /* 0x000e620000109000 */
[----:B------:R-:W-:Y:S01]  /*0690*/  IMAD.MOV R15, RZ, RZ, -R0 ;  /* 0x000000ffff0f7224 */ /* 0x000fe200078e0a00 */
[----:B------:R-:W-:Y:S01]  /*06a0*/  BSSY.RECONVERGENT B1, `(.L_x_3) ;  /* 0x0000019000017945 */ /* 0x000fe20003800200 */
[----:B------:R-:W-:-:S05]  /*06b0*/  VIADD R16, R16, 0x7f ;  /* 0x0000007f10107836 */ /* 0x000fca0000000000 */
[----:B-1----:R-:W1:Y:S02]  /*06c0*/  MUFU.RCP R8, R8 ;  /* 0x0000000800087308 */ /* 0x002e640000001000 */
[----:B-1----:R-:W-:-:S06]  /*06d0*/  VIADD R12, R8, 0xffffffe ;  /* 0x0ffffffe080c7836 */ /* 0x002fcc0000000000 */
[----:B------:R1:W2:Y:S02]  /*06e0*/  F2I.FTZ.U32.TRUNC.NTZ R13, R12 ;  /* 0x0000000c000d7305 */ /* 0x0002a4000021f000 */
[----:B-1----:R-:W-:Y:S02]  /*06f0*/  IMAD.MOV.U32 R12, RZ, RZ, RZ ;  /* 0x000000ffff0c7224 */ /* 0x002fe400078e00ff */
[----:B--2---:R-:W-:-:S04]  /*0700*/  IMAD R15, R15, R13, RZ ;  /* 0x0000000d0f0f7224 */ /* 0x004fc800078e02ff */
[----:B------:R-:W-:-:S07]  /*0710*/  IMAD.HI.U32 R15, R13, R15, R12 ;  /* 0x0000000f0d0f7227 */ /* 0x000fce00078e000c */
.L_x_4:
[----:B------:R-:W-:Y:S02]  /*0720*/  IMAD R17, R19, -0x21131993, RZ ;  /* 0xdeece66d13117824 */ /* 0x000fe400078e02ff */
[----:B------:R-:W-:-:S04]  /*0730*/  IMAD.WIDE.U32 R12, R20, -0x21131993, R4 ;  /* 0xdeece66d140c7825 */ /* 0x000fc800078e0004 */
[----:B------:R-:W-:Y:S02]  /*0740*/  IMAD R17, R20, 0x5, R17 ;  /* 0x0000000514117824 */ /* 0x000fe400078e0211 */
[----:B------:R-:W-:Y:S02]  /*0750*/  IMAD.MOV.U32 R20, RZ, RZ, R12 ;  /* 0x000000ffff147224 */ /* 0x000fe400078e000c */
[----:B------:R-:W-:-:S05]  /*0760*/  IMAD.IADD R17, R13, 0x1, R17 ;  /* 0x000000010d117824 */ /* 0x000fca00078e0211 */
[----:B------:R-:W-:-:S04]  /*0770*/  LOP3.LUT R19, R17, 0xffff, RZ, 0xc0, !PT ;  /* 0x0000ffff11137812 */ /* 0x000fc800078ec0ff */
[----:B------:R-:W-:-:S05]  /*0780*/  SHF.R.U64 R10, R12, 0x11, R19 ;  /* 0x000000110c0a7819 */ /* 0x000fca0000001213 */
[----:B------:R-:W-:-:S04]  /*0790*/  IMAD.HI.U32 R8, R15, R10, RZ ;  /* 0x0000000a0f087227 */ /* 0x000fc800078e00ff */
[----:B------:R-:W-:-:S04]  /*07a0*/  IMAD.MOV R13, RZ, RZ, -R8 ;  /* 0x000000ffff0d7224 */ /* 0x000fc800078e0a08 */
[----:B------:R-:W-:-:S05]  /*07b0*/  IMAD R13, R0, R13, R10 ;  /* 0x0000000d000d7224 */ /* 0x000fca00078e020a */
[----:B------:R-:W-:-:S13]  /*07c0*/  ISETP.GE.U32.AND P0, PT, R13, R0, PT ;  /* 0x000000000d00720c */ /* 0x000fda0003f06070 */
[----:B------:R-:W-:-:S05]  /*07d0*/  @P0 IMAD.IADD R13, R13, 0x1, -R0 ;  /* 0x000000010d0d0824 */ /* 0x000fca00078e0a00 */
[----:B------:R-:W-:-:S13]  /*07e0*/  ISETP.GE.U32.AND P0, PT, R13, R0, PT ;  /* 0x000000000d00720c */ /* 0x000fda0003f06070 */
[----:B------:R-:W-:-:S05]  /*07f0*/  @P0 IMAD.IADD R13, R13, 0x1, -R0 ;  /* 0x000000010d0d0824 */ /* 0x000fca00078e0a00 */
[----:B------:R-:W-:-:S04]  /*0800*/  IADD3 R8, PT, PT, R10, R16, -R13 ;  /* 0x000000100a087210 */ /* 0x000fc80007ffe80d */
[----:B------:R-:W-:-:S13]  /*0810*/  ISETP.GE.AND P0, PT, R8, RZ, PT ;  /* 0x000000ff0800720c */ /* 0x000fda0003f06270 */
[----:B------:R-:W-:Y:S05]  /*0820*/  @!P0 BRA `(.L_x_4) ;  /* 0xfffffffc00bc8947 */ /* 0x000fea000383ffff */
[----:B0-----:R-:W-:Y:S05]  /*0830*/  BSYNC.RECONVERGENT B1 ;  /* 0x0000000000017941 */ /* 0x001fea0003800200 */
.L_x_3:
[----:B------:R-:W-:-:S07]  /*0840*/  IMAD.MOV.U32 R12, RZ, RZ, R13 ;  /* 0x000000ffff0c7224 */ /* 0x000fce00078e000d */
.L_x_2:
[----:B0-----:R-:W-:Y:S05]  /*0850*/  BSYNC.RECONVERGENT B0 ;  /* 0x0000000000007941 */ /* 0x001fea0003800200 */
.L_x_0:
[----:B------:R-:W-:Y:S02]  /*0860*/  LOP3.LUT R13, R6, 0xffff, RZ, 0xc0, !PT ;  /* 0x0000ffff060d7812 */ /* 0x000fe400078ec0ff */
[----:B------:R-:W-:-:S07]  /*0870*/  PRMT R14, RZ, 0x7610, R14 ;  /* 0x00007610ff0e7816 */ /* 0x000fce000000000e */
.L_x_16:
[----:B------:R-:W-:Y:S02]  /*0880*/  IMAD.MOV.U32 R16, RZ, RZ, -0x6bd21946 ;  /* 0x942de6baff107424 */ /* 0x000fe400078e00ff */
[----:B------:R-:W-:Y:S02]  /*0890*/  IMAD.MOV.U32 R17, RZ, RZ, 0x40 ;  /* 0x00000040ff117424 */ /* 0x000fe400078e00ff */
[----:B------:R-:W-:Y:S02]  /*08a0*/  IMAD.MOV.U32 R4, RZ, RZ, -0x6d531d41 ;  /* 0x92ace2bfff047424 */ /* 0x000fe400078e00ff */
[----:B------:R-:W-:Y:S02]  /*08b0*/  IMAD.MOV.U32 R5, RZ, RZ, 0x1b185d56 ;  /* 0x1b185d56ff057424 */ /* 0x000fe400078e00ff */
[----:B------:R-:W-:Y:S02]  /*08c0*/  IMAD R25, R19, -0x4b9ff597, RZ ;  /* 0xb4600a6913197824 */ /* 0x000fe400078e02ff */
[----:B------:R-:W-:-:S04]  /*08d0*/  IMAD.HI.U32 R0, R20, -0x4b9ff597, R16 ;  /* 0xb4600a6914007827 */ /* 0x000fc800078e0010 */
[----:B------:R-:W-:-:S04]  /*08e0*/  IMAD.HI.U32 R10, R20, -0x3063fc3, R4 ;  /* 0xfcf9c03d140a7827 */ /* 0x000fc800078e0004 */
[C---:B------:R-:W-:Y:S02]  /*08f0*/  IMAD R23, R19.reuse, -0x21131993, RZ ;  /* 0xdeece66d13177824 */ /* 0x040fe400078e02ff */
[C---:B------:R-:W-:Y:S02]  /*0900*/  IMAD R21, R19.reuse, 0x3749a7f9, RZ ;  /* 0x3749a7f913157824 */ /* 0x040fe400078e02ff */
[----:B------:R-:W-:Y:S02]  /*0910*/  IMAD.MOV.U32 R4, RZ, RZ, 0xb ;  /* 0x0000000bff047424 */ /* 0x000fe400078e00ff */
[----:B------:R-:W-:Y:S02]  /*0920*/  IMAD.MOV.U32 R5, RZ, RZ, 0x0 ;  /* 0x00000000ff057424 */ /* 0x000fe400078e00ff */
[----:B------:R-:W-:Y:S02]  /*0930*/  IMAD R15, R19, -0x3063fc3, RZ ;  /* 0xfcf9c03d130f7824 */ /* 0x000fe400078e02ff */
[----:B------:R-:W-:-:S02]  /*0940*/  IMAD.MOV.U32 R16, RZ, RZ, 0x7168255e ;  /* 0x7168255eff107424 */ /* 0x000fc400078e00ff */
[----:B------:R-:W-:Y:S02]  /*0950*/  IMAD.MOV.U32 R17, RZ, RZ, 0x699d1761 ;  /* 0x699d1761ff117424 */ /* 0x000fe400078e00ff */
[C---:B------:R-:W-:Y:S02]  /*0960*/  IMAD R27, R20.reuse, 0x7760bb20, R25 ;  /* 0x7760bb20141b7824 */ /* 0x040fe400078e0219 */
[C---:B------:R-:W-:Y:S02]  /*0970*/  IMAD R25, R20.reuse, 0x5, R23 ;  /* 0x0000000514197824 */ /* 0x040fe400078e0217 */
[----:B------:R-:W-:-:S04]  /*0980*/  IMAD.HI.U32 R6, R20, -0x21131993, R4 ;  /* 0xdeece66d14067827 */ /* 0x000fc800078e0004 */
[C---:B------:R-:W-:Y:S02]  /*0990*/  IMAD R15, R20.reuse, 0x7b806e00, R15 ;  /* 0x7b806e00140f7824 */ /* 0x040fe400078e020f */
[C---:B------:R-:W-:Y:S02]  /*09a0*/  IMAD R23, R20.reuse, 0x2dae45d7, R21 ;  /* 0x2dae45d714177824 */ /* 0x040fe400078e0215 */
[----:B------:R-:W-:-:S04]  /*09b0*/  IMAD.WIDE.U32 R16, R20, 0x3749a7f9, R16 ;  /* 0x3749a7f914107825 */ /* 0x000fc800078e0010 */
[----:B------:R-:W-:Y:S02]  /*09c0*/  IMAD.IADD R0, R27, 0x1, R0 ;  /* 0x000000011b007824 */ /* 0x000fe400078e0200 */
[----:B------:R-:W-:Y:S02]  /*09d0*/  IMAD.IADD R6, R6, 0x1, R25 ;  /* 0x0000000106067824 */ /* 0x000fe400078e0219 */
[----:B------:R-:W-:Y:S01]  /*09e0*/  IMAD.IADD R10, R10, 0x1, R15 ;  /* 0x000000010a0a7824 */ /* 0x000fe200078e020f */
[----:B------:R-:W-:Y:S01]  /*09f0*/  SHF.R.U32.HI R0, RZ, 0xd, R0 ;  /* 0x0000000dff007819 */ /* 0x000fe20000011600 */
[----:B------:R-:W-:Y:S01]  /*0a00*/  IMAD.IADD R8, R17, 0x1, R23 ;  /* 0x0000000111087824 */ /* 0x000fe200078e0217 */
[----:B------:R-:W-:Y:S01]  /*0a10*/  SHF.R.U32.HI R6, RZ, 0xd, R6 ;  /* 0x0000000dff067819 */ /* 0x000fe20000011606 */
[C---:B------:R-:W-:Y:S01]  /*0a20*/  IMAD R27, R19.reuse, -0x42f53b4b, RZ ;  /* 0xbd0ac4b5131b7824 */ /* 0x040fe200078e02ff */
[----:B------:R-:W-:Y:S01]  /*0a30*/  SHF.R.U32.HI R10, RZ, 0xd, R10 ;  /* 0x0000000dff0a7819 */ /* 0x000fe2000001160a */
[----:B------:R-:W-:Y:S01]  /*0a40*/  IMAD R21, R19, 0x772c5f11, RZ ;  /* 0x772c5f1113157824 */ /* 0x000fe200078e02ff */
[----:B------:R-:W-:-:S02]  /*0a50*/  LOP3.LUT R19, R8, 0xffff, RZ, 0xc0, !PT ;  /* 0x0000ffff08137812 */ /* 0x000fc400078ec0ff */
[----:B------:R-:W-:Y:S02]  /*0a60*/  LOP3.LUT R0, R0, 0x7, RZ, 0xc0, !PT ;  /* 0x0000000700007812 */ /* 0x000fe400078ec0ff */
[----:B------:R-:W-:Y:S02]  /*0a70*/  LOP3.LUT R6, R6, 0x7, RZ, 0xc0, !PT ;  /* 0x0000000706067812 */ /* 0x000fe400078ec0ff */
[----:B------:R-:W-:Y:S02]  /*0a80*/  LOP3.LUT R10, R10, 0x7, RZ, 0xc0, !PT ;  /* 0x000000070a0a7812 */ /* 0x000fe400078ec0ff */
[----:B------:R-:W-:Y:S02]  /*0a90*/  SHF.R.U32.HI R15, RZ, 0xd, R19 ;  /* 0x0000000dff0f7819 */ /* 0x000fe40000011613 */
[----:B------:R-:W-:Y:S02]  /*0aa0*/  IADD3 R6, PT, PT, -R0, R6, R11 ;  /* 0x0000000600067210 */ /* 0x000fe40007ffe10b */
[----:B------:R-:W-:-:S05]  /*0ab0*/  IADD3 R15, PT, PT, -R15, R10, R13 ;  /* 0x0000000a0f0f7210 */ /* 0x000fca0007ffe10d */
[----:B------:R-:W-:-:S05]  /*0ac0*/  IMAD R0, R15, 0x20, R6 ;  /* 0x000000200f007824 */ /* 0x000fca00078e0206 */
[----:B------:R-:W-:-:S05]  /*0ad0*/  LEA.HI R15, R0, R1, RZ, 0x1f ;  /* 0x00000001000f7211 */ /* 0x000fca00078ff8ff */
[----:B------:R-:W2:Y:S01]  /*0ae0*/  LDL.U8 R18, [R15] ;  /* 0x000000000f127983 */ /* 0x000ea20000100000 */
[----:B------:R-:W-:Y:S01]  /*0af0*/  IMAD.MOV.U32 R22, RZ, RZ, 0x544e593d ;  /* 0x544e593dff167424 */ /* 0x000fe200078e00ff */
[----:B------:R-:W-:Y:S01]  /*0b00*/  BSSY.RECONVERGENT B0, `(.L_x_5) ;  /* 0x0000111000007945 */ /* 0x000fe20003800200 */
[----:B------:R-:W-:Y:S02]  /*0b10*/  IMAD.MOV.U32 R23, RZ, RZ, 0x21280aa8 ;  /* 0x21280aa8ff177424 */ /* 0x000fe400078e00ff */
[----:B------:R-:W-:Y:S02]  /*0b20*/  IMAD.MOV.U32 R24, RZ, RZ, 0x73c4cd04 ;  /* 0x73c4cd04ff187424 */ /* 0x000fe400078e00ff */
[----:B------:R-:W-:Y:S02]  /*0b30*/  IMAD.MOV.U32 R25, RZ, RZ, -0x768ed2c8 ;  /* 0x89712d38ff197424 */ /* 0x000fe400078e00ff */
[----:B------:R-:W-:-:S04]  /*0b40*/  IMAD.HI.U32 R23, R20, -0x42f53b4b, R22 ;  /* 0xbd0ac4b514177827 */ /* 0x000fc800078e0016 */
[----:B------:R-:W-:-:S04]  /*0b50*/  IMAD.HI.U32 R22, R20, 0x772c5f11, R24 ;  /* 0x772c5f1114167827 */ /* 0x000fc800078e0018 */
[C---:B------:R-:W-:Y:S02]  /*0b60*/  IMAD R10, R20.reuse, 0x20c0d498, R27 ;  /* 0x20c0d498140a7824 */ /* 0x040fe400078e021b */
[----:B------:R-:W-:Y:S02]  /*0b70*/  IMAD R25, R20, 0x530f32eb, R21 ;  /* 0x530f32eb14197824 */ /* 0x000fe400078e0215 */
[----:B------:R-:W-:Y:S02]  /*0b80*/  IMAD.SHL.U32 R21, R0, 0x4, RZ ;  /* 0x0000000400157824 */ /* 0x000fe400078e00ff */
[----:B------:R-:W-:Y:S02]  /*0b90*/  IMAD.IADD R23, R23, 0x1, R10 ;  /* 0x0000000117177824 */ /* 0x000fe400078e020a */
[----:B------:R-:W-:Y:S01]  /*0ba0*/  IMAD.IADD R22, R22, 0x1, R25 ;  /* 0x0000000116167824 */ /* 0x000fe200078e0219 */
[----:B------:R-:W-:Y:S02]  /*0bb0*/  LOP3.LUT R21, R21, 0x4, RZ, 0xc0, !PT ;  /* 0x0000000415157812 */ /* 0x000fe400078ec0ff */
[----:B------:R-:W-:-:S02]  /*0bc0*/  SHF.R.U32.HI R23, RZ, 0xe, R23 ;  /* 0x0000000eff177819 */ /* 0x000fc40000011617 */
[----:B------:R-:W-:Y:S02]  /*0bd0*/  SHF.R.U32.HI R22, RZ, 0xe, R22 ;  /* 0x0000000eff167819 */ /* 0x000fe40000011616 */
[----:B------:R-:W-:Y:S02]  /*0be0*/  LOP3.LUT R23, R23, 0x3, RZ, 0xc0, !PT ;  /* 0x0000000317177812 */ /* 0x000fe400078ec0ff */
[----:B------:R-:W-:-:S04]  /*0bf0*/  LOP3.LUT R22, R22, 0x3, RZ, 0xc0, !PT ;  /* 0x0000000316167812 */ /* 0x000fc800078ec0ff */
[----:B------:R-:W-:-:S04]  /*0c00*/  IADD3 R22, PT, PT, -R22, R23, R12 ;  /* 0x0000001716167210 */ /* 0x000fc80007ffe10c */
[----:B------:R-:W-:Y:S02]  /*0c10*/  LOP3.LUT P1, R23, R22, 0x8000, RZ, 0xc0, !PT ;  /* 0x0000800016177812 */ /* 0x000fe4000782c0ff */
[----:B--2---:R-:W-:-:S05]  /*0c20*/  PRMT R20, R18, 0x8880, RZ ;  /* 0x0000888012147816 */ /* 0x004fca00000000ff */
[----:B------:R-:W-:Y:S02]  /*0c30*/  IMAD.MOV.U32 R10, RZ, RZ, R20 ;  /* 0x000000ffff0a7224 */ /* 0x000fe400078e0014 */
[----:B------:R-:W-:-:S03]  /*0c40*/  IMAD.MOV.U32 R20, RZ, RZ, R16 ;  /* 0x000000ffff147224 */ /* 0x000fc600078e0010 */
[----:B------:R-:W-:-:S04]  /*0c50*/  SHF.R.S32.HI R10, RZ, R21, R10 ;  /* 0x00000015ff0a7219 */ /* 0x000fc8000001140a */
[----:B------:R-:W-:-:S05]  /*0c60*/  LOP3.LUT R10, R10, 0xf, RZ, 0xc0, !PT ;  /* 0x0000000f0a0a7812 */ /* 0x000fca00078ec0ff */
[----:B------:R-:W-:Y:S01]  /*0c70*/  VIADD R27, R10, 0x3f ;  /* 0x0000003f0a1b7836 */ /* 0x000fe20000000000 */
[----:B------:R-:W-:-:S04]  /*0c80*/  SHF.R.S32.HI R10, RZ, 0x1f, R22 ;  /* 0x0000001fff0a7819 */ /* 0x000fc80000011416 */
[----:B------:R-:W-:-:S04]  /*0c90*/  ISETP.LE.U32.AND P0, PT, R22, R27, PT ;  /* 0x0000001b1600720c */ /* 0x000fc80003f03070 */
[----:B------:R-:W-:-:S13]  /*0ca0*/  ISETP.LE.AND.EX P0, PT, R10, RZ, PT, P0 ;  /* 0x000000ff0a00720c */ /* 0x000fda0003f03300 */
[----:B------:R-:W-:Y:S05]  /*0cb0*/  @!P1 BRA P0, `(.L_x_6) ;  /* 0x0000000c00d49947 */ /* 0x000fea0000000000 */
[----:B------:R-:W-:Y:S01]  /*0cc0*/  IMAD R17, R8, -0x21131993, RZ ;  /* 0xdeece66d08117824 */ /* 0x000fe200078e02ff */
[----:B------:R-:W-:Y:S01]  /*0cd0*/  BSSY.RECONVERGENT B1, `(.L_x_7) ;  /* 0x0000039000017945 */ /* 0x000fe20003800200 */
[----:B------:R-:W-:-:S04]  /*0ce0*/  IMAD.WIDE.U32 R24, R16, -0x21131993, R4 ;  /* 0xdeece66d10187825 */ /* 0x000fc800078e0004 */
[----:B------:R-:W-:-:S04]  /*0cf0*/  IMAD R17, R16, 0x5, R17 ;  /* 0x0000000510117824 */ /* 0x000fc800078e0211 */
[----:B------:R-:W-:-:S05]  /*0d00*/  IMAD.IADD R17, R25, 0x1, R17 ;  /* 0x0000000119117824 */ /* 0x000fca00078e0211 */
[----:B------:R-:W-:-:S04]  /*0d10*/  LOP3.LUT R19, R17, 0xffff, RZ, 0xc0, !PT ;  /* 0x0000ffff11137812 */ /* 0x000fc800078ec0ff */
[----:B------:R-:W-:-:S05]  /*0d20*/  SHF.R.U64 R8, R24, 0x11, R19 ;  /* 0x0000001118087819 */ /* 0x000fca0000001213 */
[----:B------:R-:W-:-:S04]  /*0d30*/  IMAD.HI.U32 R29, R8, 0x55555556, RZ ;  /* 0x55555556081d7827 */ /* 0x000fc800078e00ff */
[----:B------:R-:W-:-:S04]  /*0d40*/  IMAD R29, R29, -0x3, R8 ;  /* 0xfffffffd1d1d7824 */ /* 0x000fc800078e0208 */
[----:B------:R-:W-:-:S05]  /*0d50*/  VIADD R26, R29, 0x1 ;  /* 0x000000011d1a7836 */ /* 0x000fca0000000000 */
[----:B------:R-:W-:-:S04]  /*0d60*/  LOP3.LUT R8, R26, 0xffff, RZ, 0xc0, !PT ;  /* 0x0000ffff1a087812 */ /* 0x000fc800078ec0ff */
[----:B------:R-:W-:-:S13]  /*0d70*/  LOP3.LUT P0, RZ, R29, R8, RZ, 0xc0, !PT ;  /* 0x000000081dff7212 */ /* 0x000fda000780c0ff */
[----:B------:R-:W-:Y:S05]  /*0d80*/  @!P0 BRA `(.L_x_8) ;  /* 0x0000000000848947 */ /* 0x000fea0003800000 */
[----:B------:R-:W0:Y:S01]  /*0d90*/  I2F.U16.RP R10, R26 ;  /* 0x0000001a000a7306 */ /* 0x000e220000109000 */
[----:B------:R-:W-:Y:S01]  /*0da0*/  IMAD.MOV R25, RZ, RZ, -R8 ;  /* 0x000000ffff197224 */ /* 0x000fe200078e0a08 */
[----:B------:R-:W-:Y:S01]  /*0db0*/  BSSY.RECONVERGENT B2, `(.L_x_9) ;  /* 0x000001c000027945 */ /* 0x000fe20003800200 */
[----:B------:R-:W-:Y:S01]  /*0dc0*/  IMAD.MOV.U32 R20, RZ, RZ, R24 ;  /* 0x000000ffff147224 */ /* 0x000fe200078e0018 */
[----:B------:R-:W-:Y:S02]  /*0dd0*/  ISETP.NE.U32.AND P0, PT, R8, RZ, PT ;  /* 0x000000ff0800720c */ /* 0x000fe40003f05070 */
[----:B------:R-:W-:Y:S02]  /*0de0*/  LOP3.LUT R24, RZ, R8, RZ, 0x33, !PT ;  /* 0x00000008ff187212 */ /* 0x000fe400078e33ff */
[----:B0-----:R-:W0:Y:S02]  /*0df0*/  MUFU.RCP R10, R10 ;  /* 0x0000000a000a7308 */ /* 0x001e240000001000 */
[----:B0-----:R-:W-:-:S06]  /*0e00*/  VIADD R16, R10, 0xffffffe ;  /* 0x0ffffffe0a107836 */ /* 0x001fcc0000000000 */
[----:B------:R0:W1:Y:S02]  /*0e10*/  F2I.FTZ.U32.TRUNC.NTZ R17, R16 ;  /* 0x0000001000117305 */ /* 0x000064000021f000 */
[----:B0-----:R-:W-:Y:S02]  /*0e20*/  IMAD.MOV.U32 R16, RZ, RZ, RZ ;  /* 0x000000ffff107224 */ /* 0x001fe400078e00ff */
[----:B-1----:R-:W-:-:S04]  /*0e30*/  IMAD R25, R25, R17, RZ ;  /* 0x0000001119197224 */ /* 0x002fc800078e02ff */
[----:B------:R-:W-:-:S07]  /*0e40*/  IMAD.HI.U32 R25, R17, R25, R16 ;  /* 0x0000001911197227 */ /* 0x000fce00078e0010 */
.L_x_10:
[----:B------:R-:W-:Y:S02]  /*0e50*/  IMAD R19, R19, -0x21131993, RZ ;  /* 0xdeece66d13137824 */ /* 0x000fe400078e02ff */
[----:B------:R-:W-:-:S04]  /*0e60*/  IMAD.WIDE.U32 R16, R20, -0x21131993, R4 ;  /* 0xdeece66d14107825 */ /* 0x000fc800078e0004 */
[----:B------:R-:W-:-:S04]  /*0e70*/  IMAD R19, R20, 0x5, R19 ;  /* 0x0000000514137824 */ /* 0x000fc800078e0213 */
        /* <DEDUP_REMOVED lines=10> */
[----:B------:R-:W-:-:S04]  /*0f20*/  SEL R10, R24, R17, !P0 ;  /* 0x00000011180a7207 */ /* 0x000fc80004000000 */
[----:B------:R-:W-:Y:S01]  /*0f30*/  IADD3 R17, PT, PT, R20, R29, -R10 ;  /* 0x0000001d14117210 */ /* 0x000fe20007ffe80a */
[----:B------:R-:W-:-:S03]  /*0f40*/  IMAD.MOV.U32 R20, RZ, RZ, R16 ;  /* 0x000000ffff147224 */ /* 0x000fc600078e0010 */
[----:B------:R-:W-:-:S13]  /*0f50*/  ISETP.GE.AND P1, PT, R17, RZ, PT ;  /* 0x000000ff1100720c */ /* 0x000fda0003f26270 */
[----:B------:R-:W-:Y:S05]  /*0f60*/  @!P1 BRA `(.L_x_10) ;  /* 0xfffffffc00b89947 */ /* 0x000fea000383ffff */
[----:B------:R-:W-:Y:S05]  /*0f70*/  BSYNC.RECONVERGENT B2 ;  /* 0x0000000000027941 */ /* 0x000fea0003800200 */
.L_x_9:
[----:B------:R-:W-:Y:S01]  /*0f80*/  IMAD.MOV.U32 R16, RZ, RZ, R10 ;  /* 0x000000ffff107224 */ /* 0x000fe200078e000a */
[----:B------:R-:W-:Y:S06]  /*0f90*/  BRA `(.L_x_11) ;  /* 0x0000000000307947 */ /* 0x000fec0003800000 */
.L_x_8:
[----:B------:R-:W-:Y:S02]  /*0fa0*/  IMAD R17, R17, -0x21131993, RZ ;  /* 0xdeece66d11117824 */ /* 0x000fe400078e02ff */
[----:B------:R-:W-:-:S04]  /*0fb0*/  IMAD.WIDE.U32 R4, R24, -0x21131993, R4 ;  /* 0xdeece66d18047825 */ /* 0x000fc800078e0004 */
[----:B------:R-:W-:Y:S02]  /*0fc0*/  IMAD R17, R24, 0x5, R17 ;  /* 0x0000000518117824 */ /* 0x000fe400078e0211 */
[----:B------:R-:W-:Y:S02]  /*0fd0*/  IMAD.MOV.U32 R20, RZ, RZ, R4 ;  /* 0x000000ffff147224 */ /* 0x000fe400078e0004 */
[----:B------:R-:W-:-:S05]  /*0fe0*/  IMAD.IADD R19, R5, 0x1, R17 ;  /* 0x0000000105137824 */ /* 0x000fca00078e0211 */
[----:B------:R-:W-:-:S04]  /*0ff0*/  LOP3.LUT R19, R19, 0xffff, RZ, 0xc0, !PT ;  /* 0x0000ffff13137812 */ /* 0x000fc800078ec0ff */
[--C-:B------:R-:W-:Y:S02]  /*1000*/  SHF.R.U32.HI R5, RZ, 0x11, R19.reuse ;  /* 0x00000011ff057819 */ /* 0x100fe40000011613 */
[----:B------:R-:W-:-:S03]  /*1010*/  SHF.R.U64 R17, R4, 0x11, R19 ;  /* 0x0000001104117819 */ /* 0x000fc60000001213 */
[-C--:B------:R-:W-:Y:S02]  /*1020*/  IMAD R5, R5, R8.reuse, RZ ;  /* 0x0000000805057224 */ /* 0x080fe400078e02ff */
[----:B------:R-:W-:-:S04]  /*1030*/  IMAD.WIDE.U32 R16, R17, R8, RZ ;  /* 0x0000000811107225 */ /* 0x000fc800078e00ff */
[----:B------:R-:W-:-:S05]  /*1040*/  IMAD.IADD R5, R17, 0x1, R5 ;  /* 0x0000000111057824 */ /* 0x000fca00078e0205 */
[----:B------:R-:W-:-:S07]  /*1050*/  SHF.R.U64 R16, R16, 0x1f, R5 ;  /* 0x0000001f10107819 */ /* 0x000fce0000001205 */
.L_x_11:
[----:B------:R-:W-:Y:S05]  /*1060*/  BSYNC.RECONVERGENT B1 ;  /* 0x0000000000017941 */ /* 0x000fea0003800200 */
.L_x_7:
[----:B------:R-:W-:Y:S01]  /*1070*/  IMAD.SHL.U32 R6, R6, 0x4, RZ ;  /* 0x0000000406067824 */ /* 0x000fe200078e00ff */
[----:B------:R-:W-:Y:S01]  /*1080*/  BSSY.RECONVERGENT B1, `(.L_x_12) ;  /* 0x0000048000017945 */ /* 0x000fe20003800200 */
[C---:B------:R-:W-:Y:S01]  /*1090*/  VIADD R4, R22.reuse, 0xffffffff ;  /* 0xffffffff16047836 */ /* 0x040fe20000000000 */
[----:B------:R-:W-:Y:S01]  /*10a0*/  LOP3.LUT R17, R22, 0x7fff, RZ, 0xc0, !PT ;  /* 0x00007fff16117812 */ /* 0x000fe200078ec0ff */
[----:B------:R-:W-:Y:S01]  /*10b0*/  IMAD.MOV.U32 R8, RZ, RZ, 0x1 ;  /* 0x00000001ff087424 */ /* 0x000fe200078e00ff */
[----:B------:R-:W-:Y:S01]  /*10c0*/  LOP3.LUT R6, R6, 0x4, RZ, 0xc0, !PT ;  /* 0x0000000406067812 */ /* 0x000fe200078ec0ff */
[----:B------:R-:W-:-:S03]  /*10d0*/  VIADD R10, R0, 0x20 ;  /* 0x00000020000a7836 */ /* 0x000fc60000000000 */
[----:B------:R-:W-:Y:S01]  /*10e0*/  ISETP.GT.U32.AND P0, PT, R6, 0xffff, PT ;  /* 0x0000ffff0600780c */ /* 0x000fe20003f04070 */
[----:B------:R-:W-:-:S03]  /*10f0*/  IMAD.SHL.U32 R28, R10, 0x4, RZ ;  /* 0x000000040a1c7824 */ /* 0x000fc600078e00ff */
[----:B------:R-:W-:Y:S02]  /*1100*/  SEL R6, R6, 0xffff, !P0 ;  /* 0x0000ffff06067807 */ /* 0x000fe40004000000 */
[----:B------:R-:W-:Y:S01]  /*1110*/  ISETP.GE.AND P0, PT, R27, R4, PT ;  /* 0x000000041b00720c */ /* 0x000fe20003f06270 */
[----:B------:R-:W-:Y:S01]  /*1120*/  VIADD R4, R0, 0x1 ;  /* 0x0000000100047836 */ /* 0x000fe20000000000 */
[----:B------:R-:W-:Y:S01]  /*1130*/  LOP3.LUT R5, R6, 0xffff, RZ, 0xc0, !PT ;  /* 0x0000ffff06057812 */ /* 0x000fe200078ec0ff */
[----:B------:R-:W-:Y:S01]  /*1140*/  VIADD R6, R0, 0xffffffe0 ;  /* 0xffffffe000067836 */ /* 0x000fe20000000000 */
[----:B------:R-:W-:Y:S02]  /*1150*/  ISETP.NE.OR P0, PT, R23, RZ, !P0 ;  /* 0x000000ff1700720c */ /* 0x000fe40004705670 */
[----:B------:R-:W-:Y:S01]  /*1160*/  SHF.L.U32 R5, R8, R5, RZ ;  /* 0x0000000508057219 */ /* 0x000fe200000006ff */
[----:B------:R-:W-:Y:S01]  /*1170*/  VIADD R8, R0, 0xffffffff ;  /* 0xffffffff00087836 */ /* 0x000fe20000000000 */
[CC--:B------:R-:W-:Y:S01]  /*1180*/  LEA.HI R24, R4.reuse, R1.reuse, RZ, 0x1f ;  /* 0x0000000104187211 */ /* 0x0c0fe200078ff8ff */
[----:B------:R-:W-:Y:S01]  /*1190*/  IMAD.SHL.U32 R4, R4, 0x4, RZ ;  /* 0x0000000404047824 */ /* 0x000fe200078e00ff */
[CC--:B------:R-:W-:Y:S01]  /*11a0*/  LEA.HI R25, R6.reuse, R1.reuse, RZ, 0x1f ;  /* 0x0000000106197211 */ /* 0x0c0fe200078ff8ff */
[----:B------:R-:W-:Y:S01]  /*11b0*/  IMAD.SHL.U32 R26, R6, 0x4, RZ ;  /* 0x00000004061a7824 */ /* 0x000fe200078e00ff */
[CC--:B------:R-:W-:Y:S01]  /*11c0*/  LEA.HI R6, R8.reuse, R1.reuse, RZ, 0x1f ;  /* 0x0000000108067211 */ /* 0x0c0fe200078ff8ff */
[----:B------:R-:W-:Y:S01]  /*11d0*/  IMAD.SHL.U32 R27, R8, 0x4, RZ ;  /* 0x00000004081b7824 */ /* 0x000fe200078e00ff */
[----:B------:R-:W-:-:S02]  /*11e0*/  LEA.HI R8, R10, R1, RZ, 0x1f ;  /* 0x000000010a087211 */ /* 0x000fc400078ff8ff */
[----:B------:R-:W-:Y:S02]  /*11f0*/  LOP3.LUT R10, R4, 0x4, RZ, 0xc0, !PT ;  /* 0x00000004040a7812 */ /* 0x000fe400078ec0ff */
[----:B------:R-:W-:Y:S02]  /*1200*/  LOP3.LUT R26, R26, 0x4, RZ, 0xc0, !PT ;  /* 0x000000041a1a7812 */ /* 0x000fe400078ec0ff */
[----:B------:R-:W-:Y:S02]  /*1210*/  LOP3.LUT R27, R27, 0x4, RZ, 0xc0, !PT ;  /* 0x000000041b1b7812 */ /* 0x000fe400078ec0ff */
[----:B------:R-:W-:Y:S01]  /*1220*/  LOP3.LUT R28, R28, 0x4, RZ, 0xc0, !PT ;  /* 0x000000041c1c7812 */ /* 0x000fe200078ec0ff */
[----:B------:R-:W-:Y:S06]  /*1230*/  @P0 BRA `(.L_x_13) ;  /* 0x0000000000b00947 */ /* 0x000fec0003800000 */
[----:B------:R-:W2:Y:S02]  /*1240*/  LDL.S8 R29, [R24] ;  /* 0x00000000181d7983 */ /* 0x000ea40000100200 */
[----:B--2---:R-:W-:-:S04]  /*1250*/  SHF.R.S32.HI R29, RZ, R10, R29 ;  /* 0x0000000aff1d7219 */ /* 0x004fc8000001141d */
[----:B------:R-:W-:-:S05]  /*1260*/  LOP3.LUT R29, R29, 0xf, RZ, 0xc0, !PT ;  /* 0x0000000f1d1d7812 */ /* 0x000fca00078ec0ff */
[----:B------:R-:W-:-:S05]  /*1270*/  VIADD R4, R29, 0x3f ;  /* 0x0000003f1d047836 */ /* 0x000fca0000000000 */
[----:B------:R-:W-:-:S13]  /*1280*/  ISETP.GE.U32.AND P0, PT, R4, R17, PT ;  /* 0x000000110400720c */ /* 0x000fda0003f06070 */
[----:B------:R-:W-:Y:S05]  /*1290*/  @P0 BRA `(.L_x_13) ;  /* 0x0000000000980947 */ /* 0x000fea0003800000 */
        /* <DEDUP_REMOVED lines=18> */
[----:B------:R-:W-:Y:S01]  /*13c0*/  LOP3.LUT R4, R9, 0xffff, RZ, 0xc0, !PT ;  /* 0x0000ffff09047812 */ /* 0x000fe200078ec0ff */
[----:B------:R-:W-:-:S03]  /*13d0*/  IMAD.IADD R18, R18, 0x1, R5 ;  /* 0x0000000112127824 */ /* 0x000fc600078e0205 */
[----:B------:R-:W-:Y:S02]  /*13e0*/  SHF.R.U32.HI R4, RZ, 0x1, R4 ;  /* 0x00000001ff047819 */ /* 0x000fe40000011604 */
[----:B------:R0:W-:Y:S02]  /*13f0*/  STL.U8 [R15], R18 ;  /* 0x000000120f007387 */ /* 0x0001e40000100000 */
[----:B------:R-:W-:-:S05]  /*1400*/  LOP3.LUT R4, R4, 0xffff, RZ, 0xc0, !PT ;  /* 0x0000ffff04047812 */ /* 0x000fca00078ec0ff */
[----:B------:R-:W-:-:S06]  /*1410*/  IMAD.IADD R4, R1, 0x1, R4 ;  /* 0x0000000101047824 */ /* 0x000fcc00078e0204 */
[----:B------:R-:W2:Y:S01]  /*1420*/  LDL.S8 R4, [R4] ;  /* 0x0000000004047983 */ /* 0x000ea20000100200 */
[----:B------:R-:W-:Y:S01]  /*1430*/  IMAD.SHL.U32 R29, R9, 0x4, RZ ;  /* 0x00000004091d7824 */ /* 0x000fe200078e00ff */
[----:B------:R-:W-:-:S04]  /*1440*/  LOP3.LUT R30, R18, 0xffff, RZ, 0xc0, !PT ;  /* 0x0000ffff121e7812 */ /* 0x000fc800078ec0ff */
[----:B------:R-:W-:Y:S02]  /*1450*/  LOP3.LUT R29, R29, 0x4, RZ, 0xc0, !PT ;  /* 0x000000041d1d7812 */ /* 0x000fe400078ec0ff */
[----:B------:R-:W-:Y:S02]  /*1460*/  PRMT R30, R30, 0x8880, RZ ;  /* 0x000088801e1e7816 */ /* 0x000fe400000000ff */
[C---:B------:R-:W-:Y:S02]  /*1470*/  ISETP.GT.U32.AND P0, PT, R29.reuse, 0x7fff, PT ;  /* 0x00007fff1d00780c */ /* 0x040fe40003f04070 */
[----:B------:R-:W-:Y:S02]  /*1480*/  SHF.R.S32.HI R30, RZ, R21, R30 ;  /* 0x00000015ff1e7219 */ /* 0x000fe4000001141e */
[----:B------:R-:W-:-:S04]  /*1490*/  SEL R29, R29, 0x7fff, !P0 ;  /* 0x00007fff1d1d7807 */ /* 0x000fc80004000000 */
[----:B------:R-:W-:-:S04]  /*14a0*/  PRMT R29, R29, 0x9910, RZ ;  /* 0x000099101d1d7816 */ /* 0x000fc800000000ff */
[----:B--2---:R-:W-:Y:S02]  /*14b0*/  SHF.R.S32.HI R4, RZ, R29, R4 ;  /* 0x0000001dff047219 */ /* 0x004fe40000011404 */
[----:B------:R-:W-:Y:S02]  /*14c0*/  LOP3.LUT R29, R30, 0xf, RZ, 0xc0, !PT ;  /* 0x0000000f1e1d7812 */ /* 0x000fe400078ec0ff */
[----:B------:R-:W-:-:S04]  /*14d0*/  LOP3.LUT R4, R4, 0xf, RZ, 0xc0, !PT ;  /* 0x0000000f04047812 */ /* 0x000fc800078ec0ff */
[----:B------:R-:W-:-:S04]  /*14e0*/  ISETP.GE.U32.AND P0, PT, R4, R29, PT ;  /* 0x0000001d0400720c */ /* 0x000fc80003f06070 */
[----:B0-----:R-:W-:-:S09]  /*14f0*/  SEL R9, R0, R9, !P0 ;  /* 0x0000000900097207 */ /* 0x001fd20004000000 */
.L_x_13:
[----:B------:R-:W-:Y:S05]  /*1500*/  BSYNC.RECONVERGENT B1 ;  /* 0x0000000000017941 */ /* 0x000fea0003800200 */
.L_x_12:
[----:B------:R-:W-:-:S13]  /*1510*/  ISETP.NE.AND P0, PT, R16, RZ, PT ;  /* 0x000000ff1000720c */ /* 0x000fda0003f05270 */
[----:B------:R-:W-:Y:S05]  /*1520*/  @!P0 BRA `(.L_x_6) ;  /* 0x0000000400b88947 */ /* 0x000fea0003800000 */
[----:B------:R-:W-:Y:S01]  /*1530*/  LOP3.LUT R4, R18, 0xffff, RZ, 0xc0, !PT ;  /* 0x0000ffff12047812 */ /* 0x000fe200078ec0ff */
[----:B------:R-:W-:Y:S03]  /*1540*/  BSSY.RECONVERGENT B1, `(.L_x_14) ;  /* 0x0000034000017945 */ /* 0x000fe60003800200 */
[----:B------:R-:W-:-:S04]  /*1550*/  PRMT R4, R4, 0x8880, RZ ;  /* 0x0000888004047816 */ /* 0x000fc800000000ff */
[----:B------:R-:W-:-:S04]  /*1560*/  SHF.R.S32.HI R4, RZ, R21, R4 ;  /* 0x00000015ff047219 */ /* 0x000fc80000011404 */
[----:B------:R-:W-:-:S05]  /*1570*/  LOP3.LUT R4, R4, 0xf, RZ, 0xc0, !PT ;  /* 0x0000000f04047812 */ /* 0x000fca00078ec0ff */
[----:B------:R-:W-:-:S05]  /*1580*/  VIADD R29, R4, 0x3f ;  /* 0x0000003f041d7836 */ /* 0x000fca0000000000 */
[----:B------:R-:W-:-:S04]  /*1590*/  ISETP.GE.AND P0, PT, R29, R22, PT ;  /* 0x000000161d00720c */ /* 0x000fc80003f06270 */
[----:B------:R-:W-:-:S13]  /*15a0*/  ISETP.NE.OR P0, PT, R23, RZ, !P0 ;  /* 0x000000ff1700720c */ /* 0x000fda0004705670 */
[----:B------:R-:W-:Y:S05]  /*15b0*/  @P0 BRA `(.L_x_15) ;  /* 0x0000000000b00947 */ /* 0x000fea0003800000 */
[----:B------:R-:W2:Y:S02]  /*15c0*/  LDL.S8 R29, [R24] ;  /* 0x00000000181d7983 */ /* 0x000ea40000100200 */
[----:B--2---:R-:W-:-:S04]  /*15d0*/  SHF.R.S32.HI R29, RZ, R10, R29 ;  /* 0x0000000aff1d7219 */ /* 0x004fc8000001141d */
[----:B------:R-:W-:-:S05]  /*15e0*/  LOP3.LUT R29, R29, 0xf, RZ, 0xc0, !PT ;  /* 0x0000000f1d1d7812 */ /* 0x000fca00078ec0ff */
[----:B------:R-:W-:-:S05]  /*15f0*/  VIADD R4, R29, 0x3f ;  /* 0x0000003f1d047836 */ /* 0x000fca0000000000 */
[----:B------:R-:W-:-:S13]  /*1600*/  ISETP.GT.U32.AND P0, PT, R4, R17, PT ;  /* 0x000000110400720c */ /* 0x000fda0003f04070 */
        /* <DEDUP_REMOVED lines=39> */
.L_x_15:
[----:B------:R-:W-:Y:S05]  /*1880*/  BSYNC.RECONVERGENT B1 ;  /* 0x0000000000017941 */ /* 0x000fea0003800200 */
.L_x_14:
[----:B------:R-:W-:-:S13]  /*1890*/  ISETP.NE.AND P0, PT, R16, 0x1, PT ;  /* 0x000000011000780c */ /* 0x000fda0003f05270 */
[----:B------:R-:W-:Y:S05]  /*18a0*/  @!P0 BRA `(.L_x_6) ;  /* 0x0000000000d88947 */ /* 0x000fea0003800000 */
[----:B------:R-:W-:-:S04]  /*18b0*/  LOP3.LUT R4, R18, 0xffff, RZ, 0xc0, !PT ;  /* 0x0000ffff12047812 */ /* 0x000fc800078ec0ff */
[----:B------:R-:W-:-:S04]  /*18c0*/  PRMT R4, R4, 0x8880, RZ ;  /* 0x0000888004047816 */ /* 0x000fc800000000ff */
[----:B------:R-:W-:-:S04]  /*18d0*/  SHF.R.S32.HI R4, RZ, R21, R4 ;  /* 0x00000015ff047219 */ /* 0x000fc80000011404 */
[----:B------:R-:W-:-:S05]  /*18e0*/  LOP3.LUT R4, R4, 0xf, RZ, 0xc0, !PT ;  /* 0x0000000f04047812 */ /* 0x000fca00078ec0ff */
[----:B------:R-:W-:-:S05]  /*18f0*/  VIADD R29, R4, 0x3f ;  /* 0x0000003f041d7836 */ /* 0x000fca0000000000 */
[----:B------:R-:W-:-:S04]  /*1900*/  ISETP.GT.AND P0, PT, R29, R22, PT ;  /* 0x000000161d00720c */ /* 0x000fc80003f04270 */
[----:B------:R-:W-:-:S13]  /*1910*/  ISETP.NE.OR P0, PT, R23, RZ, !P0 ;  /* 0x000000ff1700720c */ /* 0x000fda0004705670 */
[----:B------:R-:W-:Y:S05]  /*1920*/  @P0 BRA `(.L_x_6) ;  /* 0x0000000000b80947 */ /* 0x000fea0003800000 */
[----:B------:R-:W2:Y:S01]  /*1930*/  LDL.S8 R23, [R24] ;  /* 0x0000000018177983 */ /* 0x000ea20000100200 */
[----:B------:R-:W-:Y:S01]  /*1940*/  VIADD R4, R17, 0x2 ;  /* 0x0000000211047836 */ /* 0x000fe20000000000 */
        /* <DEDUP_REMOVED lines=30> */
[----:B------:R-:W-:-:S05]  /*1b30*/  IMAD.SHL.U32 R5, R9, 0x4, RZ ;  /* 0x0000000409057824 */ /* 0x000fca00078e00ff */
[----:B------:R-:W-:Y:S02]  /*1b40*/  LOP3.LUT R6, R5, 0x4, RZ, 0xc0, !PT ;  /* 0x0000000405067812 */ /* 0x000fe400078ec0ff */
[----:B------:R-:W-:Y:S02]  /*1b50*/  LOP3.LUT R5, R18, 0xffff, RZ, 0xc0, !PT ;  /* 0x0000ffff12057812 */ /* 0x000fe400078ec0ff */
[C---:B------:R-:W-:Y:S02]  /*1b60*/  ISETP.GT.U32.AND P0, PT, R6.reuse, 0x7fff, PT ;  /* 0x00007fff0600780c */ /* 0x040fe40003f04070 */
[----:B------:R-:W-:Y:S02]  /*1b70*/  PRMT R8, R5, 0x8880, RZ ;  /* 0x0000888005087816 */ /* 0x000fe400000000ff */
[----:B------:R-:W-:-:S04]  /*1b80*/  SEL R6, R6, 0x7fff, !P0 ;  /* 0x00007fff06067807 */ /* 0x000fc80004000000 */
[----:B------:R-:W-:Y:S01]  /*1b90*/  PRMT R5, R6, 0x9910, RZ ;  /* 0x0000991006057816 */ /* 0x000fe200000000ff */
[----:B------:R-:W-:-:S05]  /*1ba0*/  IMAD.MOV.U32 R6, RZ, RZ, R8 ;  /* 0x000000ffff067224 */ /* 0x000fca00078e0008 */
[----:B------:R-:W-:Y:S02]  /*1bb0*/  SHF.R.S32.HI R6, RZ, R21, R6 ;  /* 0x00000015ff067219 */ /* 0x000fe40000011406 */
[----:B--2---:R-:W-:Y:S02]  /*1bc0*/  SHF.R.S32.HI R4, RZ, R5, R4 ;  /* 0x00000005ff047219 */ /* 0x004fe40000011404 */
[----:B------:R-:W-:Y:S02]  /*1bd0*/  LOP3.LUT R5, R6, 0xf, RZ, 0xc0, !PT ;  /* 0x0000000f06057812 */ /* 0x000fe400078ec0ff */
[----:B------:R-:W-:-:S04]  /*1be0*/  LOP3.LUT R4, R4, 0xf, RZ, 0xc0, !PT ;  /* 0x0000000f04047812 */ /* 0x000fc800078ec0ff */
[----:B------:R-:W-:-:S04]  /*1bf0*/  ISETP.GE.U32.AND P0, PT, R4, R5, PT ;  /* 0x000000050400720c */ /* 0x000fc80003f06070 */
[----:B0-----:R-:W-:-:S09]  /*1c00*/  SEL R9, R0, R9, !P0 ;  /* 0x0000000900097207 */ /* 0x001fd20004000000 */
.L_x_6:
[----:B------:R-:W-:Y:S05]  /*1c10*/  BSYNC.RECONVERGENT B0 ;  /* 0x0000000000007941 */ /* 0x000fea0003800200 */
.L_x_5:
[----:B------:R-:W-:-:S05]  /*1c20*/  VIADD R14, R14, 0x1 ;  /* 0x000000010e0e7836 */ /* 0x000fca0000000000 */
[----:B------:R-:W-:-:S04]  /*1c30*/  PRMT R0, R14, 0x9910, RZ ;  /* 0x000099100e007816 */ /* 0x000fc800000000ff */
[----:B------:R-:W-:-:S13]  /*1c40*/  ISETP.NE.AND P0, PT, R0, 0xa, PT ;  /* 0x0000000a0000780c */ /* 0x000fda0003f05270 */
[----:B------:R-:W-:Y:S05]  /*1c50*/  @P0 BRA `(.L_x_16) ;  /* 0xffffffec00080947 */ /* 0x000fea000383ffff */
[----:B------:R-:W-:-:S04]  /*1c60*/  LOP3.LUT R0, R9, 0xffff, RZ, 0xc0, !PT ;  /* 0x0000ffff09007812 */ /* 0x000fc800078ec0ff */
[----:B------:R-:W-:-:S04]  /*1c70*/  SHF.R.U32.HI R0, RZ, 0x1, R0 ;  /* 0x00000001ff007819 */ /* 0x000fc80000011600 */
[----:B------:R-:W-:-:S05]  /*1c80*/  LOP3.LUT R0, R0, 0xffff, RZ, 0xc0, !PT ;  /* 0x0000ffff00007812 */ /* 0x000fca00078ec0ff */
[----:B------:R-:W-:-:S06]  /*1c90*/  IMAD.IADD R0, R1, 0x1, R0 ;  /* 0x0000000101007824 */ /* 0x000fcc00078e0200 */
[----:B------:R-:W2:Y:S01]  /*1ca0*/  LDL.S8 R0, [R0] ;  /* 0x0000000000007983 */ /* 0x000ea20000100200 */
[----:B------:R-:W-:-:S05]  /*1cb0*/  IMAD.SHL.U32 R4, R9, 0x4, RZ ;  /* 0x0000000409047824 */ /* 0x000fca00078e00ff */
[----:B------:R-:W-:-:S04]  /*1cc0*/  LOP3.LUT R4, R4, 0x4, RZ, 0xc0, !PT ;  /* 0x0000000404047812 */ /* 0x000fc800078ec0ff */
[----:B------:R-:W-:-:S04]  /*1cd0*/  ISETP.GT.U32.AND P0, PT, R4, 0x7fff, PT ;  /* 0x00007fff0400780c */ /* 0x000fc80003f04070 */
[----:B------:R-:W-:-:S04]  /*1ce0*/  SEL R4, R4, 0x7fff, !P0 ;  /* 0x00007fff04047807 */ /* 0x000fc80004000000 */
[----:B------:R-:W-:-:S04]  /*1cf0*/  PRMT R5, R4, 0x9910, RZ ;  /* 0x0000991004057816 */ /* 0x000fc800000000ff */
[----:B--2---:R-:W-:-:S04]  /*1d00*/  SHF.R.S32.HI R5, RZ, R5, R0 ;  /* 0x00000005ff057219 */ /* 0x004fc80000011400 */
[----:B------:R-:W-:-:S13]  /*1d10*/  LOP3.LUT P0, RZ, R5, 0x8, RZ, 0xc0, !PT ;  /* 0x0000000805ff7812 */ /* 0x000fda000780c0ff */
[----:B------:R-:W-:Y:S05]  /*1d20*/  @P0 BRA `(.L_x_17) ;  /* 0x0000000000440947 */ /* 0x000fea0003800000 */
[----:B------:R-:W-:-:S05]  /*1d30*/  VIADD R7, R7, 0x1 ;  /* 0x0000000107077836 */ /* 0x000fca0000000000 */
[----:B------:R-:W-:-:S04]  /*1d40*/  PRMT R0, R7, 0x9910, RZ ;  /* 0x0000991007007816 */ /* 0x000fc800000000ff */
[----:B------:R-:W-:-:S13]  /*1d50*/  ISETP.NE.AND P0, PT, R0, 0xa, PT ;  /* 0x0000000a0000780c */ /* 0x000fda0003f05270 */
[----:B------:R-:W-:Y:S05]  /*1d60*/  @!P0 EXIT ;  /* 0x000000000000894d */ /* 0x000fea0003800000 */
[----:B------:R-:W-:Y:S01]  /*1d70*/  IMAD.MOV R0, RZ, RZ, -R7 ;  /* 0x000000ffff007224 */ /* 0x000fe200078e0a07 */
[----:B------:R-:W-:-:S04]  /*1d80*/  LOP3.LUT R5, R5, 0xf, RZ, 0xc0, !PT ;  /* 0x0000000f05057812 */ /* 0x000fc800078ec0ff */
[----:B------:R-:W-:Y:S02]  /*1d90*/  PRMT R0, R0, 0x7710, RZ ;  /* 0x0000771000007816 */ /* 0x000fe400000000ff */
[----:B------:R-:W-:-:S03]  /*1da0*/  IADD3 R5, P0, PT, -R5, 0x8, RZ ;  /* 0x0000000805057810 */ /* 0x000fc60007f1e1ff */
[----:B------:R-:W-:Y:S02]  /*1db0*/  VIADD R0, R0, 0xa ;  /* 0x0000000a00007836 */ /* 0x000fe40000000000 */
[----:B------:R-:W-:-:S03]  /*1dc0*/  IMAD.X R4, RZ, RZ, -0x1, P0 ;  /* 0xffffffffff047424 */ /* 0x000fc600000e06ff */
[----:B------:R-:W-:-:S05]  /*1dd0*/  PRMT R0, R0, 0x9910, RZ ;  /* 0x0000991000007816 */ /* 0x000fca00000000ff */
[----:B------:R-:W-:-:S05]  /*1de0*/  IMAD R0, R0, 0x9, RZ ;  /* 0x0000000900007824 */ /* 0x000fca00078e02ff */
[----:B------:R-:W-:-:S04]  /*1df0*/  LOP3.LUT R0, R0, 0xffff, RZ, 0xc0, !PT ;  /* 0x0000ffff00007812 */ /* 0x000fc800078ec0ff */
[----:B------:R-:W-:-:S04]  /*1e00*/  ISETP.GT.U32.AND P0, PT, R5, R0, PT ;  /* 0x000000000500720c */ /* 0x000fc80003f04070 */
[----:B------:R-:W-:-:S13]  /*1e10*/  ISETP.GT.U32.AND.EX P0, PT, R4, RZ, PT, P0 ;  /* 0x000000ff0400720c */ /* 0x000fda0003f04100 */
[----:B------:R-:W-:Y:S05]  /*1e20*/  @!P0 BRA `(.L_x_18) ;  /* 0xffffffe400488947 */ /* 0x000fea000383ffff */
[----:B------:R-:W-:Y:S05]  /*1e30*/  EXIT ;  /* 0x000000000000794d */ /* 0x000fea0003800000 */
.L_x_17:
[----:B------:R-:W0:Y:S01]  /*1e40*/  S2R R7, SR_LANEID ;  /* 0x0000000000077919 */ /* 0x000e220000000000 */
[----:B------:R-:W-:Y:S01]  /*1e50*/  VOTEU.ANY UR6, UPT, PT ;  /* 0x0000000000067886 */ /* 0x000fe200038e0100 */
[----:B------:R-:W1:Y:S01]  /*1e60*/  LDC.64 R4, c[0x0][0x388] ;  /* 0x0000e200ff047b82 */ /* 0x000e620000000a00 */
[----:B------:R-:W0:Y:S08]  /*1e70*/  FLO.U32 R0, UR6 ;  /* 0x0000000600007d00 */ /* 0x000e3000080e0000 */
[----:B------:R-:W1:Y:S01]  /*1e80*/  POPC R11, UR6 ;  /* 0x00000006000b7d09 */ /* 0x000e620008000000 */
[----:B0-----:R-:W-:Y:S01]  /*1e90*/  ISETP.EQ.U32.AND P0, PT, R0, R7, PT ;  /* 0x000000070000720c */ /* 0x001fe20003f02070 */
[----:B------:R-:W0:Y:S01]  /*1ea0*/  S2R R8, SR_LTMASK ;  /* 0x0000000000087919 */ /* 0x000e220000003900 */
[----:B------:R-:W2:Y:S11]  /*1eb0*/  LDC.64 R6, c[0x0][0x390] ;  /* 0x0000e400ff067b82 */ /* 0x000eb60000000a00 */
[----:B-1----:R-:W3:Y:S01]  /*1ec0*/  @P0 ATOMG.E.ADD.STRONG.GPU PT, R5, desc[UR4][R4.64], R11 ;  /* 0x8000000b040509a8 */ /* 0x002ee200081ef104 */
[----:B0-----:R-:W-:-:S06]  /*1ed0*/  LOP3.LUT R8, R8, UR6, RZ, 0xc0, !PT ;  /* 0x0000000608087c12 */ /* 0x001fcc000f8ec0ff */
[----:B------:R-:W0:Y:S01]  /*1ee0*/  POPC R8, R8 ;  /* 0x0000000800087309 */ /* 0x000e220000000000 */
[----:B---3--:R-:W0:Y:S02]  /*1ef0*/  SHFL.IDX PT, R9, R5, R0, 0x1f ;  /* 0x00001f0005097589 */ /* 0x008e2400000e0000 */
[----:B0-----:R-:W-:-:S04]  /*1f00*/  IMAD.IADD R9, R9, 0x1, R8 ;  /* 0x0000000109097824 */ /* 0x001fc800078e0208 */
[----:B--2---:R-:W-:-:S05]  /*1f10*/  IMAD.WIDE R6, R9, 0x8, R6 ;  /* 0x0000000809067825 */ /* 0x004fca00078e0206 */
[----:B------:R-:W-:Y:S01]  /*1f20*/  STG.E.64 desc[UR4][R6.64], R2 ;  /* 0x0000000206007986 */ /* 0x000fe2000c101b04 */
[----:B------:R-:W-:Y:S05]  /*1f30*/  EXIT ;  /* 0x000000000000794d */ /* 0x000fea0003800000 */
.L_x_19:
[----:B------:R-:W-:-:S00]  /*1f40*/  BRA `(.L_x_19) ;  /* 0xfffffffc00fc7947 */ /* 0x000fc0000383ffff */
[----:B------:R-:W-:-:S00]  /*1f50*/  NOP ;  /* 0x0000000000007918 */ /* 0x000fc00000000000 */
        /* <DEDUP_REMOVED lines=10> */
.L_x_20:


//--------------------- .nv.shared.reserved.0     --------------------------
	.section	.nv.shared.reserved.0,"aw",@nobits
	.weak		__nv_reservedSMEM_offset_0_alias
	.size		__nv_reservedSMEM_offset_0_alias, 0, 64
	.other		__nv_reservedSMEM_offset_0_alias,@"STO_CUDA_RESERVED_SHARED STV_DEFAULT"
__nv_reservedSMEM_offset_0_alias:
	.zero		0
	.zero		64


//--------------------- .nv.constant0._Z5crackmPiPm --------------------------
	.section	.nv.constant0._Z5crackmPiPm,"a",@progbits
	.sectionflags	@""
	.align	4
.nv.constant0._Z5crackmPiPm:
	.zero		920


//--------------------- SYMBOLS --------------------------

	.type		.nv.reservedSmem.offset0,@object
	.size		.nv.reservedSmem.offset0,0x4
